	.target	sm_90a

	.elftype	@"ET_EXEC"


//--------------------- .note.nv.tkinfo           --------------------------
	.section	.note.nv.tkinfo,"",@"SHT_NOTE"
	.sectionflags	@"SHF_NOTE_NV_TKINFO"
	.tkinfo
        /*0018*/ 	.word	0x00000002
        /*0030*/ 	.string	""
        /*0030*/ 	.string	"ptxas"
        /*0030*/ 	.string	"Cuda compilation tools, release 13.0, V13.0.88"
        /*0030*/ 	.string	"Build cuda_13.0.r13.0/compiler.36424714_0"
        /*0030*/ 	.string	"-arch sm_90a -m 64 "



//--------------------- .note.nv.cuinfo           --------------------------
	.section	.note.nv.cuinfo,"",@"SHT_NOTE"
	.sectionflags	@"SHF_NOTE_NV_CUINFO"
        /*0018*/ 	.short	0x0002
        /*001a*/ 	.short	0x005a
        /*001c*/ 	.short	0x0082
	.zero		2


//--------------------- .nv.info                  --------------------------
	.section	.nv.info,"",@"SHT_CUDA_INFO"
	.align	4


	//----- nvinfo : EIATTR_REGCOUNT
	.align		4
        /*0000*/ 	.byte	0x04, 0x2f
        /*0002*/ 	.short	(.L_15 - .L_14)
	.align		4
.L_14:
        /*0004*/ 	.word	index@(_ZN7cutlass13device_kernelINS_4gemm6kernel13GemmUniversalIN4cute5tupleIJiiiiEEENS1_10collective13CollectiveMmaINS1_34MainloopSm90TmaGmmaWarpSpecializedILi3ENS5_IJNS4_1CILi1EEESB_SB_EEENS1_35KernelTmaWarpSpecializedCooperativeEEENS5_IJNSA_ILi256EEENSA_ILi128EEENSA_ILi64EEEEEENS_10bfloat16_tENS5_IJlSB_lEEESJ_SK_NS4_8TiledMMAINS4_8MMA_AtomIJNS4_4SM904GMMA28MMA_64x128x16_F32BF16BF16_SSILNSO_5MajorE0ELSQ_0ELNSO_7ScaleInE1ELSR_1EEEEEENS4_6LayoutINS5_IJNSA_ILi2EEESB_SB_EEENS5_IJSB_NSA_ILi0EEESX_EEEEENS5_IJNS4_10UnderscoreES10_S10_EEEEENS4_13SM90_TMA_LOADENS4_14ComposedLayoutINS4_7SwizzleILi3ELi4ELi3EEENS4_18smem_ptr_flag_bitsILi16EEENSU_INS5_IJNSA_ILi8EEESH_EEENS5_IJSH_SB_EEEEEEEvNS4_8identityES13_S1D_vS1E_EENS_8epilogue10collective6detail29Sm90TmaWarpSpecializedAdapterINS1H_15DefaultEpilogueISJ_SK_SK_NS1G_6thread17LinearCombinationISJ_Li1EffLNS1L_9ScaleType4KindE0ELNS_15FloatRoundStyleE2ESJ_EENS1_15EpilogueDefaultEEEEEvvEEEEvNT_6ParamsE)
        /*0008*/ 	.word	0x000000a8


	//----- nvinfo : EIATTR_FRAME_SIZE
	.align		4
.L_15:
        /*000c*/ 	.byte	0x04, 0x11
        /*000e*/ 	.short	(.L_17 - .L_16)
	.align		4
.L_16:
        /*0010*/ 	.word	index@(_ZN7cutlass13device_kernelINS_4gemm6kernel13GemmUniversalIN4cute5tupleIJiiiiEEENS1_10collective13CollectiveMmaINS1_34MainloopSm90TmaGmmaWarpSpecializedILi3ENS5_IJNS4_1CILi1EEESB_SB_EEENS1_35KernelTmaWarpSpecializedCooperativeEEENS5_IJNSA_ILi256EEENSA_ILi128EEENSA_ILi64EEEEEENS_10bfloat16_tENS5_IJlSB_lEEESJ_SK_NS4_8TiledMMAINS4_8MMA_AtomIJNS4_4SM904GMMA28MMA_64x128x16_F32BF16BF16_SSILNSO_5MajorE0ELSQ_0ELNSO_7ScaleInE1ELSR_1EEEEEENS4_6LayoutINS5_IJNSA_ILi2EEESB_SB_EEENS5_IJSB_NSA_ILi0EEESX_EEEEENS5_IJNS4_10UnderscoreES10_S10_EEEEENS4_13SM90_TMA_LOADENS4_14ComposedLayoutINS4_7SwizzleILi3ELi4ELi3EEENS4_18smem_ptr_flag_bitsILi16EEENSU_INS5_IJNSA_ILi8EEESH_EEENS5_IJSH_SB_EEEEEEEvNS4_8identityES13_S1D_vS1E_EENS_8epilogue10collective6detail29Sm90TmaWarpSpecializedAdapterINS1H_15DefaultEpilogueISJ_SK_SK_NS1G_6thread17LinearCombinationISJ_Li1EffLNS1L_9ScaleType4KindE0ELNS_15FloatRoundStyleE2ESJ_EENS1_15EpilogueDefaultEEEEEvvEEEEvNT_6ParamsE)
        /*0014*/ 	.word	0x00000000


	//----- nvinfo : EIATTR_MIN_STACK_SIZE
	.align		4
.L_17:
        /*0018*/ 	.byte	0x04, 0x12
        /*001a*/ 	.short	(.L_19 - .L_18)
	.align		4
.L_18:
        /*001c*/ 	.word	index@(_ZN7cutlass13device_kernelINS_4gemm6kernel13GemmUniversalIN4cute5tupleIJiiiiEEENS1_10collective13CollectiveMmaINS1_34MainloopSm90TmaGmmaWarpSpecializedILi3ENS5_IJNS4_1CILi1EEESB_SB_EEENS1_35KernelTmaWarpSpecializedCooperativeEEENS5_IJNSA_ILi256EEENSA_ILi128EEENSA_ILi64EEEEEENS_10bfloat16_tENS5_IJlSB_lEEESJ_SK_NS4_8TiledMMAINS4_8MMA_AtomIJNS4_4SM904GMMA28MMA_64x128x16_F32BF16BF16_SSILNSO_5MajorE0ELSQ_0ELNSO_7ScaleInE1ELSR_1EEEEEENS4_6LayoutINS5_IJNSA_ILi2EEESB_SB_EEENS5_IJSB_NSA_ILi0EEESX_EEEEENS5_IJNS4_10UnderscoreES10_S10_EEEEENS4_13SM90_TMA_LOADENS4_14ComposedLayoutINS4_7SwizzleILi3ELi4ELi3EEENS4_18smem_ptr_flag_bitsILi16EEENSU_INS5_IJNSA_ILi8EEESH_EEENS5_IJSH_SB_EEEEEEEvNS4_8identityES13_S1D_vS1E_EENS_8epilogue10collective6detail29Sm90TmaWarpSpecializedAdapterINS1H_15DefaultEpilogueISJ_SK_SK_NS1G_6thread17LinearCombinationISJ_Li1EffLNS1L_9ScaleType4KindE0ELNS_15FloatRoundStyleE2ESJ_EENS1_15EpilogueDefaultEEEEEvvEEEEvNT_6ParamsE)
        /*0020*/ 	.word	0x00000000
.L_19:


//--------------------- .nv.compat                --------------------------
	.section	.nv.compat,"",@"SHT_CUDA_COMPAT_INFO"
	.align	4
        /*0000*/ 	.byte	0x02, 0x09, 0x01, 0x00, 0x02, 0x02, 0x04, 0x00, 0x02, 0x05, 0x05, 0x00, 0x03, 0x07, 0x01, 0x01
        /*0010*/ 	.byte	0x02, 0x03, 0x01, 0x00, 0x02, 0x06, 0x01, 0x00, 0x04, 0x0b, 0x08, 0x00, 0x00, 0x00, 0x00, 0x00
        /*0020*/ 	.byte	0x00, 0x00, 0x00, 0x00


//--------------------- .nv.info._ZN7cutlass13device_kernelINS_4gemm6kernel13GemmUniversalIN4cute5tupleIJiiiiEEENS1_10collective13CollectiveMmaINS1_34MainloopSm90TmaGmmaWarpSpecializedILi3ENS5_IJNS4_1CILi1EEESB_SB_EEENS1_35KernelTmaWarpSpecializedCooperativeEEENS5_IJNSA_ILi256EEENSA_ILi128EEENSA_ILi64EEEEEENS_10bfloat16_tENS5_IJlSB_lEEESJ_SK_NS4_8TiledMMAINS4_8MMA_AtomIJNS4_4SM904GMMA28MMA_64x128x16_F32BF16BF16_SSILNSO_5MajorE0ELSQ_0ELNSO_7ScaleInE1ELSR_1EEEEEENS4_6LayoutINS5_IJNSA_ILi2EEESB_SB_EEENS5_IJSB_NSA_ILi0EEESX_EEEEENS5_IJNS4_10UnderscoreES10_S10_EEEEENS4_13SM90_TMA_LOADENS4_14ComposedLayoutINS4_7SwizzleILi3ELi4ELi3EEENS4_18smem_ptr_flag_bitsILi16EEENSU_INS5_IJNSA_ILi8EEESH_EEENS5_IJSH_SB_EEEEEEEvNS4_8identityES13_S1D_vS1E_EENS_8epilogue10collective6detail29Sm90TmaWarpSpecializedAdapterINS1H_15DefaultEpilogueISJ_SK_SK_NS1G_6thread17LinearCombinationISJ_Li1EffLNS1L_9ScaleType4KindE0ELNS_15FloatRoundStyleE2ESJ_EENS1_15EpilogueDefaultEEEEEvvEEEEvNT_6ParamsE --------------------------
	.section	.nv.info._ZN7cutlass13device_kernelINS_4gemm6kernel13GemmUniversalIN4cute5tupleIJiiiiEEENS1_10collective13CollectiveMmaINS1_34MainloopSm90TmaGmmaWarpSpecializedILi3ENS5_IJNS4_1CILi1EEESB_SB_EEENS1_35KernelTmaWarpSpecializedCooperativeEEENS5_IJNSA_ILi256EEENSA_ILi128EEENSA_ILi64EEEEEENS_10bfloat16_tENS5_IJlSB_lEEESJ_SK_NS4_8TiledMMAINS4_8MMA_AtomIJNS4_4SM904GMMA28MMA_64x128x16_F32BF16BF16_SSILNSO_5MajorE0ELSQ_0ELNSO_7ScaleInE1ELSR_1EEEEEENS4_6LayoutINS5_IJNSA_ILi2EEESB_SB_EEENS5_IJSB_NSA_ILi0EEESX_EEEEENS5_IJNS4_10UnderscoreES10_S10_EEEEENS4_13SM90_TMA_LOADENS4_14ComposedLayoutINS4_7SwizzleILi3ELi4ELi3EEENS4_18smem_ptr_flag_bitsILi16EEENSU_INS5_IJNSA_ILi8EEESH_EEENS5_IJSH_SB_EEEEEEEvNS4_8identityES13_S1D_vS1E_EENS_8epilogue10collective6detail29Sm90TmaWarpSpecializedAdapterINS1H_15DefaultEpilogueISJ_SK_SK_NS1G_6thread17LinearCombinationISJ_Li1EffLNS1L_9ScaleType4KindE0ELNS_15FloatRoundStyleE2ESJ_EENS1_15EpilogueDefaultEEEEEvvEEEEvNT_6ParamsE,"",@"SHT_CUDA_INFO"
	.sectionflags	@""
	.align	4


	//----- nvinfo : EIATTR_CUDA_API_VERSION
	.align		4
        /*0000*/ 	.byte	0x04, 0x37
        /*0002*/ 	.short	(.L_21 - .L_20)
.L_20:
        /*0004*/ 	.word	0x00000082


	//----- nvinfo : EIATTR_KPARAM_INFO
	.align		4
.L_21:
        /*0008*/ 	.byte	0x04, 0x17
        /*000a*/ 	.short	(.L_23 - .L_22)
.L_22:
        /*000c*/ 	.word	0x00000000
        /*0010*/ 	.short	0x0000
        /*0012*/ 	.short	0x0070
        /*0014*/ 	.byte	0x00, 0xf0, 0x01, 0x10


	//----- nvinfo : EIATTR_SPARSE_MMA_MASK
	.align		4
.L_23:
        /*0018*/ 	.byte	0x03, 0x50
        /*001a*/ 	.short	0x0000


	//----- nvinfo : EIATTR_MAXREG_COUNT
	.align		4
        /*001c*/ 	.byte	0x03, 0x1b
        /*001e*/ 	.short	0x00a8


	//----- nvinfo : EIATTR_NUM_BARRIERS
	.align		4
        /*0020*/ 	.byte	0x02, 0x4c
        /*0022*/ 	.byte	0x01
	.zero		1


	//----- nvinfo : EIATTR_EXTERNS
	.align		4
        /*0024*/ 	.byte	0x04, 0x0f
        /*0026*/ 	.short	(.L_25 - .L_24)


	//   ....[0]....
	.align		4
.L_24:
        /*0028*/ 	.word	index@(__assertfail)


	//----- nvinfo : EIATTR_MERCURY_ISA_VERSION
	.align		4
.L_25:
        /*002c*/ 	.byte	0x03, 0x5f
        /*002e*/ 	.short	0x0101


	//----- nvinfo : EIATTR_INT_WARP_WIDE_INSTR_OFFSETS
	.align		4
        /*0030*/ 	.byte	0x04, 0x31
        /*0032*/ 	.short	(.L_27 - .L_26)


	//   ....[0]....
.L_26:
        /*0034*/ 	.word	0x00000390


	//   ....[1]....
        /*0038*/ 	.word	0x000003c0


	//   ....[2]....
        /*003c*/ 	.word	0x000004a0


	//----- nvinfo : EIATTR_COOP_GROUP_MASK_REGIDS
	.align		4
.L_27:
        /*0040*/ 	.byte	0x04, 0x29
        /*0042*/ 	.short	(.L_29 - .L_28)


	//   ....[0]....
.L_28:
        /*0044*/ 	.word	0xffffffff


	//   ....[1]....
        /*0048*/ 	.word	0xffffffff


	//   ....[2]....
        /*004c*/ 	.word	0xffffffff


	//   ....[3]....
        /*0050*/ 	.word	0xffffffff


	//   ....[4]....
        /*0054*/ 	.word	0xffffffff


	//----- nvinfo : EIATTR_COOP_GROUP_INSTR_OFFSETS
	.align		4
.L_29:
        /*0058*/ 	.byte	0x04, 0x28
        /*005a*/ 	.short	(.L_31 - .L_30)


	//   ....[0]....
.L_30:
        /*005c*/ 	.word	0x00000060


	//   ....[1]....
        /*0060*/ 	.word	0x00000070


	//   ....[2]....
        /*0064*/ 	.word	0x00000130


	//   ....[3]....
        /*0068*/ 	.word	0x000002a0


	//   ....[4]....
        /*006c*/ 	.word	0x00000f50


	//----- nvinfo : EIATTR_REG_RECONFIG
	.align		4
.L_31:
        /*0070*/ 	.byte	0x01, 0x54
	.zero		2


	//----- nvinfo : EIATTR_SYSCALL_OFFSETS
	.align		4
        /*0074*/ 	.byte	0x04, 0x46
        /*0076*/ 	.short	(.L_33 - .L_32)


	//   ....[0]....
.L_32:
        /*0078*/ 	.word	0x00001110


	//----- nvinfo : EIATTR_MBARRIER_INSTR_OFFSETS
	.align		4
.L_33:
        /*007c*/ 	.byte	0x04, 0x39
        /*007e*/ 	.short	(.L_35 - .L_34)


	//   ....[0]....
.L_34:
        /*0080*/ 	.word	0x00000230
        /*0084*/ 	.word	0x000000ff
        /*0088*/ 	.word	0x00000000
        /*008c*/ 	.short	0x0100
        /*008e*/ 	.byte	0x08
	.zero		1


	//   ....[1]....
        /*0090*/ 	.word	0x00000240
        /*0094*/ 	.word	0x000000ff
        /*0098*/ 	.word	0x00000018
        /*009c*/ 	.short	0x0100
        /*009e*/ 	.byte	0x08
	.zero		1


	//   ....[2]....
        /*00a0*/ 	.word	0x00000250
        /*00a4*/ 	.word	0x000000ff
        /*00a8*/ 	.word	0x00000008
        /*00ac*/ 	.short	0x0100
        /*00ae*/ 	.byte	0x08
	.zero		1


	//   ....[3]....
        /*00b0*/ 	.word	0x00000260
        /*00b4*/ 	.word	0x000000ff
        /*00b8*/ 	.word	0x00000020
        /*00bc*/ 	.short	0x0100
        /*00be*/ 	.byte	0x08
	.zero		1


	//   ....[4]....
        /*00c0*/ 	.word	0x00000270
        /*00c4*/ 	.word	0x000000ff
        /*00c8*/ 	.word	0x00000010
        /*00cc*/ 	.short	0x0100
        /*00ce*/ 	.byte	0x08
	.zero		1


	//   ....[5]....
        /*00d0*/ 	.word	0x00000280
        /*00d4*/ 	.word	0x000000ff
        /*00d8*/ 	.word	0x00000028
        /*00dc*/ 	.short	0x0100
        /*00de*/ 	.byte	0x08
	.zero		1


	//   ....[6]....
        /*00e0*/ 	.word	0x00000510
        /*00e4*/ 	.word	0x000000ff
        /*00e8*/ 	.word	0x00000040
        /*00ec*/ 	.short	0x0100
        /*00ee*/ 	.byte	0x06
	.zero		1


	//   ....[7]....
        /*00f0*/ 	.word	0x00000570
        /*00f4*/ 	.word	0x000000ff
        /*00f8*/ 	.word	0x00000048
        /*00fc*/ 	.short	0x0100
        /*00fe*/ 	.byte	0x06
	.zero		1


	//   ....[8]....
        /*0100*/ 	.word	0x00001190
        /*0104*/ 	.word	0x00000003
        /*0108*/ 	.word	0x00000000
        /*010c*/ 	.short	0x010a
        /*010e*/ 	.byte	0x3f
	.zero		1


	//   ....[9]....
        /*0110*/ 	.word	0x000011d0
        /*0114*/ 	.word	0x00000003
        /*0118*/ 	.word	0x00000000
        /*011c*/ 	.short	0x010a
        /*011e*/ 	.byte	0x3f
	.zero		1


	//   ....[10]....
        /*0120*/ 	.word	0x000016b0
        /*0124*/ 	.word	0x000000ff
        /*0128*/ 	.word	0x00000000
        /*012c*/ 	.short	0x010a
        /*012e*/ 	.byte	0x08
	.zero		1


	//   ....[11]....
        /*0130*/ 	.word	0x000016f0
        /*0134*/ 	.word	0x000000ff
        /*0138*/ 	.word	0x00000000
        /*013c*/ 	.short	0x010a
        /*013e*/ 	.byte	0x08
	.zero		1


	//   ....[12]....
        /*0140*/ 	.word	0x00001a90
        /*0144*/ 	.word	0x000000ff
        /*0148*/ 	.word	0x00000000
        /*014c*/ 	.short	0x0101
        /*014e*/ 	.byte	0x08
	.zero		1


	//   ....[13]....
        /*0150*/ 	.word	0x00001c90
        /*0154*/ 	.word	0x000000ff
        /*0158*/ 	.word	0x00000000
        /*015c*/ 	.short	0x0101
        /*015e*/ 	.byte	0x06
	.zero		1


	//   ....[14]....
        /*0160*/ 	.word	0x0000b540
        /*0164*/ 	.word	0x0000000e
        /*0168*/ 	.word	0x00000018
        /*016c*/ 	.short	0x010a
        /*016e*/ 	.byte	0x3f
	.zero		1


	//   ....[15]....
        /*0170*/ 	.word	0x0000b8c0
        /*0174*/ 	.word	0x00000006
        /*0178*/ 	.word	0x00000048
        /*017c*/ 	.short	0x0101
        /*017e*/ 	.byte	0x3f
	.zero		1


	//   ....[16]....
        /*0180*/ 	.word	0x0000bff0
        /*0184*/ 	.word	0x00000007
        /*0188*/ 	.word	0x00000000
        /*018c*/ 	.short	0x010a
        /*018e*/ 	.byte	0x3f
	.zero		1


	//   ....[17]....
        /*0190*/ 	.word	0x0000c070
        /*0194*/ 	.word	0x00000009
        /*0198*/ 	.word	0x00000000
        /*019c*/ 	.short	0x010a
        /*019e*/ 	.byte	0x3f
	.zero		1


	//   ....[18]....
        /*01a0*/ 	.word	0x0000c100
        /*01a4*/ 	.word	0x00000003
        /*01a8*/ 	.word	0x00000000
        /*01ac*/ 	.short	0x010a
        /*01ae*/ 	.byte	0x3f
	.zero		1


	//   ....[19]....
        /*01b0*/ 	.word	0x0000c160
        /*01b4*/ 	.word	0x00000003
        /*01b8*/ 	.word	0x00000000
        /*01bc*/ 	.short	0x010a
        /*01be*/ 	.byte	0x3f
	.zero		1


	//   ....[20]....
        /*01c0*/ 	.word	0x0000c1c0
        /*01c4*/ 	.word	0x00000004
        /*01c8*/ 	.word	0x00000000
        /*01cc*/ 	.short	0x010a
        /*01ce*/ 	.byte	0x3f
	.zero		1


	//   ....[21]....
        /*01d0*/ 	.word	0x0000c290
        /*01d4*/ 	.word	0x0000000e
        /*01d8*/ 	.word	0x00000018
        /*01dc*/ 	.short	0x010a
        /*01de*/ 	.byte	0x3f
	.zero		1


	//   ....[22]....
        /*01e0*/ 	.word	0x0000c360
        /*01e4*/ 	.word	0x00000007
        /*01e8*/ 	.word	0x00000000
        /*01ec*/ 	.short	0x010a
        /*01ee*/ 	.byte	0x3f
	.zero		1


	//   ....[23]....
        /*01f0*/ 	.word	0x0000c3b0
        /*01f4*/ 	.word	0x00000009
        /*01f8*/ 	.word	0x00000000
        /*01fc*/ 	.short	0x010a
        /*01fe*/ 	.byte	0x3f
	.zero		1


	//----- nvinfo : EIATTR_NUM_MBARRIERS
	.align		4
.L_35:
        /*0200*/ 	.byte	0x03, 0x38
        /*0202*/ 	.short	0x0008


	//----- nvinfo : EIATTR_EXIT_INSTR_OFFSETS
	.align		4
        /*0204*/ 	.byte	0x04, 0x1c
        /*0206*/ 	.short	(.L_37 - .L_36)


	//   ....[0]....
.L_36:
        /*0208*/ 	.word	0x000005c0


	//   ....[1]....
        /*020c*/ 	.word	0x00000e80


	//   ....[2]....
        /*0210*/ 	.word	0x0000abb0


	//   ....[3]....
        /*0214*/ 	.word	0x0000b1e0


	//   ....[4]....
        /*0218*/ 	.word	0x0000c150


	//----- nvinfo : EIATTR_MAX_THREADS
	.align		4
.L_37:
        /*021c*/ 	.byte	0x04, 0x05
        /*021e*/ 	.short	(.L_39 - .L_38)
.L_38:
        /*0220*/ 	.word	0x00000180
        /*0224*/ 	.word	0x00000001
        /*0228*/ 	.word	0x00000001


	//----- nvinfo : EIATTR_CRS_STACK_SIZE
	.align		4
.L_39:
        /*022c*/ 	.byte	0x04, 0x1e
        /*022e*/ 	.short	(.L_41 - .L_40)
.L_40:
        /*0230*/ 	.word	0x00000000


	//----- nvinfo : EIATTR_CBANK_PARAM_SIZE
	.align		4
.L_41:
        /*0234*/ 	.byte	0x03, 0x19
        /*0236*/ 	.short	0x0470


	//----- nvinfo : EIATTR_PARAM_CBANK
	.align		4
        /*0238*/ 	.byte	0x04, 0x0a
        /*023a*/ 	.short	(.L_43 - .L_42)
	.align		4
.L_42:
        /*023c*/ 	.word	index@(.nv.constant0._ZN7cutlass13device_kernelINS_4gemm6kernel13GemmUniversalIN4cute5tupleIJiiiiEEENS1_10collective13CollectiveMmaINS1_34MainloopSm90TmaGmmaWarpSpecializedILi3ENS5_IJNS4_1CILi1EEESB_SB_EEENS1_35KernelTmaWarpSpecializedCooperativeEEENS5_IJNSA_ILi256EEENSA_ILi128EEENSA_ILi64EEEEEENS_10bfloat16_tENS5_IJlSB_lEEESJ_SK_NS4_8TiledMMAINS4_8MMA_AtomIJNS4_4SM904GMMA28MMA_64x128x16_F32BF16BF16_SSILNSO_5MajorE0ELSQ_0ELNSO_7ScaleInE1ELSR_1EEEEEENS4_6LayoutINS5_IJNSA_ILi2EEESB_SB_EEENS5_IJSB_NSA_ILi0EEESX_EEEEENS5_IJNS4_10UnderscoreES10_S10_EEEEENS4_13SM90_TMA_LOADENS4_14ComposedLayoutINS4_7SwizzleILi3ELi4ELi3EEENS4_18smem_ptr_flag_bitsILi16EEENSU_INS5_IJNSA_ILi8EEESH_EEENS5_IJSH_SB_EEEEEEEvNS4_8identityES13_S1D_vS1E_EENS_8epilogue10collective6detail29Sm90TmaWarpSpecializedAdapterINS1H_15DefaultEpilogueISJ_SK_SK_NS1G_6thread17LinearCombinationISJ_Li1EffLNS1L_9ScaleType4KindE0ELNS_15FloatRoundStyleE2ESJ_EENS1_15EpilogueDefaultEEEEEvvEEEEvNT_6ParamsE)
        /*0240*/ 	.short	0x0210
        /*0242*/ 	.short	0x0470


	//----- nvinfo : EIATTR_SW_WAR
	.align		4
.L_43:
        /*0244*/ 	.byte	0x04, 0x36
        /*0246*/ 	.short	(.L_45 - .L_44)
.L_44:
        /*0248*/ 	.word	0x00000008
.L_45:


//--------------------- .nv.callgraph             --------------------------
	.section	.nv.callgraph,"",@"SHT_CUDA_CALLGRAPH"
	.align	4
	.sectionentsize	8
	.align		4
        /*0000*/ 	.word	0x00000000
	.align		4
        /*0004*/ 	.word	0xffffffff
	.align		4
        /*0008*/ 	.word	index@(_ZN7cutlass13device_kernelINS_4gemm6kernel13GemmUniversalIN4cute5tupleIJiiiiEEENS1_10collective13CollectiveMmaINS1_34MainloopSm90TmaGmmaWarpSpecializedILi3ENS5_IJNS4_1CILi1EEESB_SB_EEENS1_35KernelTmaWarpSpecializedCooperativeEEENS5_IJNSA_ILi256EEENSA_ILi128EEENSA_ILi64EEEEEENS_10bfloat16_tENS5_IJlSB_lEEESJ_SK_NS4_8TiledMMAINS4_8MMA_AtomIJNS4_4SM904GMMA28MMA_64x128x16_F32BF16BF16_SSILNSO_5MajorE0ELSQ_0ELNSO_7ScaleInE1ELSR_1EEEEEENS4_6LayoutINS5_IJNSA_ILi2EEESB_SB_EEENS5_IJSB_NSA_ILi0EEESX_EEEEENS5_IJNS4_10UnderscoreES10_S10_EEEEENS4_13SM90_TMA_LOADENS4_14ComposedLayoutINS4_7SwizzleILi3ELi4ELi3EEENS4_18smem_ptr_flag_bitsILi16EEENSU_INS5_IJNSA_ILi8EEESH_EEENS5_IJSH_SB_EEEEEEEvNS4_8identityES13_S1D_vS1E_EENS_8epilogue10collective6detail29Sm90TmaWarpSpecializedAdapterINS1H_15DefaultEpilogueISJ_SK_SK_NS1G_6thread17LinearCombinationISJ_Li1EffLNS1L_9ScaleType4KindE0ELNS_15FloatRoundStyleE2ESJ_EENS1_15EpilogueDefaultEEEEEvvEEEEvNT_6ParamsE)
	.align		4
        /*000c*/ 	.word	index@(__assertfail)
	.align		4
        /*0010*/ 	.word	0x00000000
	.align		4
        /*0014*/ 	.word	0xfffffffe
	.align		4
        /*0018*/ 	.word	0x00000000
	.align		4
        /*001c*/ 	.word	0xfffffffd
	.align		4
        /*0020*/ 	.word	0x00000000
	.align		4
        /*0024*/ 	.word	0xfffffffc


//--------------------- .nv.constant4             --------------------------
	.section	.nv.constant4,"a",@progbits
	.align	8
	.align		8
.nv.constant4:
        /*0000*/ 	.dword	__assertfail
	.align		8
        /*0008*/ 	.dword	__unnamed_1
	.align		8
        /*0010*/ 	.dword	_ZN39_INTERNAL_f92f84e1_4_k_cu_005e5721_29024cuda3std3__45__cpo5beginE
	.align		8
        /*0018*/ 	.dword	_ZN39_INTERNAL_f92f84e1_4_k_cu_005e5721_29024cuda3std3__45__cpo3endE
	.align		8
        /*0020*/ 	.dword	_ZN39_INTERNAL_f92f84e1_4_k_cu_005e5721_29024cuda3std3__45__cpo6cbeginE
	.align		8
        /*0028*/ 	.dword	_ZN39_INTERNAL_f92f84e1_4_k_cu_005e5721_29024cuda3std3__45__cpo4cendE
	.align		8
        /*0030*/ 	.dword	_ZN39_INTERNAL_f92f84e1_4_k_cu_005e5721_29024cuda3std3__441_GLOBAL__N__f92f84e1_4_k_cu_005e5721_29026ignoreE
	.align		8
        /*0038*/ 	.dword	_ZN39_INTERNAL_f92f84e1_4_k_cu_005e5721_29024cuda3std3__419piecewise_constructE
	.align		8
        /*0040*/ 	.dword	_ZN39_INTERNAL_f92f84e1_4_k_cu_005e5721_29024cuda3std3__48in_placeE
	.align		8
        /*0048*/ 	.dword	_ZN39_INTERNAL_f92f84e1_4_k_cu_005e5721_29024cuda3std6ranges3__45__cpo4swapE
	.align		8
        /*0050*/ 	.dword	_ZN39_INTERNAL_f92f84e1_4_k_cu_005e5721_29024cuda3std6ranges3__45__cpo9iter_moveE
	.align		8
        /*0058*/ 	.dword	_ZN39_INTERNAL_f92f84e1_4_k_cu_005e5721_29024cute7productE
	.align		8
        /*0060*/ 	.dword	_ZN39_INTERNAL_f92f84e1_4_k_cu_005e5721_29024cute1_E
	.align		8
        /*0068*/ 	.dword	$str$22
	.align		8
        /*0070*/ 	.dword	$str$23


//--------------------- .text._ZN7cutlass13device_kernelINS_4gemm6kernel13GemmUniversalIN4cute5tupleIJiiiiEEENS1_10collective13CollectiveMmaINS1_34MainloopSm90TmaGmmaWarpSpecializedILi3ENS5_IJNS4_1CILi1EEESB_SB_EEENS1_35KernelTmaWarpSpecializedCooperativeEEENS5_IJNSA_ILi256EEENSA_ILi128EEENSA_ILi64EEEEEENS_10bfloat16_tENS5_IJlSB_lEEESJ_SK_NS4_8TiledMMAINS4_8MMA_AtomIJNS4_4SM904GMMA28MMA_64x128x16_F32BF16BF16_SSILNSO_5MajorE0ELSQ_0ELNSO_7ScaleInE1ELSR_1EEEEEENS4_6LayoutINS5_IJNSA_ILi2EEESB_SB_EEENS5_IJSB_NSA_ILi0EEESX_EEEEENS5_IJNS4_10UnderscoreES10_S10_EEEEENS4_13SM90_TMA_LOADENS4_14ComposedLayoutINS4_7SwizzleILi3ELi4ELi3EEENS4_18smem_ptr_flag_bitsILi16EEENSU_INS5_IJNSA_ILi8EEESH_EEENS5_IJSH_SB_EEEEEEEvNS4_8identityES13_S1D_vS1E_EENS_8epilogue10collective6detail29Sm90TmaWarpSpecializedAdapterINS1H_15DefaultEpilogueISJ_SK_SK_NS1G_6thread17LinearCombinationISJ_Li1EffLNS1L_9ScaleType4KindE0ELNS_15FloatRoundStyleE2ESJ_EENS1_15EpilogueDefaultEEEEEvvEEEEvNT_6ParamsE --------------------------
	.section	.text._ZN7cutlass13device_kernelINS_4gemm6kernel13GemmUniversalIN4cute5tupleIJiiiiEEENS1_10collective13CollectiveMmaINS1_34MainloopSm90TmaGmmaWarpSpecializedILi3ENS5_IJNS4_1CILi1EEESB_SB_EEENS1_35KernelTmaWarpSpecializedCooperativeEEENS5_IJNSA_ILi256EEENSA_ILi128EEENSA_ILi64EEEEEENS_10bfloat16_tENS5_IJlSB_lEEESJ_SK_NS4_8TiledMMAINS4_8MMA_AtomIJNS4_4SM904GMMA28MMA_64x128x16_F32BF16BF16_SSILNSO_5MajorE0ELSQ_0ELNSO_7ScaleInE1ELSR_1EEEEEENS4_6LayoutINS5_IJNSA_ILi2EEESB_SB_EEENS5_IJSB_NSA_ILi0EEESX_EEEEENS5_IJNS4_10UnderscoreES10_S10_EEEEENS4_13SM90_TMA_LOADENS4_14ComposedLayoutINS4_7SwizzleILi3ELi4ELi3EEENS4_18smem_ptr_flag_bitsILi16EEENSU_INS5_IJNSA_ILi8EEESH_EEENS5_IJSH_SB_EEEEEEEvNS4_8identityES13_S1D_vS1E_EENS_8epilogue10collective6detail29Sm90TmaWarpSpecializedAdapterINS1H_15DefaultEpilogueISJ_SK_SK_NS1G_6thread17LinearCombinationISJ_Li1EffLNS1L_9ScaleType4KindE0ELNS_15FloatRoundStyleE2ESJ_EENS1_15EpilogueDefaultEEEEEvvEEEEvNT_6ParamsE,"ax",@progbits
	.align	128
.text._ZN7cutlass13device_kernelINS_4gemm6kernel13GemmUniversalIN4cute5tupleIJiiiiEEENS1_10collective13CollectiveMmaINS1_34MainloopSm90TmaGmmaWarpSpecializedILi3ENS5_IJNS4_1CILi1EEESB_SB_EEENS1_35KernelTmaWarpSpecializedCooperativeEEENS5_IJNSA_ILi256EEENSA_ILi128EEENSA_ILi64EEEEEENS_10bfloat16_tENS5_IJlSB_lEEESJ_SK_NS4_8TiledMMAINS4_8MMA_AtomIJNS4_4SM904GMMA28MMA_64x128x16_F32BF16BF16_SSILNSO_5MajorE0ELSQ_0ELNSO_7ScaleInE1ELSR_1EEEEEENS4_6LayoutINS5_IJNSA_ILi2EEESB_SB_EEENS5_IJSB_NSA_ILi0EEESX_EEEEENS5_IJNS4_10UnderscoreES10_S10_EEEEENS4_13SM90_TMA_LOADENS4_14ComposedLayoutINS4_7SwizzleILi3ELi4ELi3EEENS4_18smem_ptr_flag_bitsILi16EEENSU_INS5_IJNSA_ILi8EEESH_EEENS5_IJSH_SB_EEEEEEEvNS4_8identityES13_S1D_vS1E_EENS_8epilogue10collective6detail29Sm90TmaWarpSpecializedAdapterINS1H_15DefaultEpilogueISJ_SK_SK_NS1G_6thread17LinearCombinationISJ_Li1EffLNS1L_9ScaleType4KindE0ELNS_15FloatRoundStyleE2ESJ_EENS1_15EpilogueDefaultEEEEEvvEEEEvNT_6ParamsE:
        .type           _ZN7cutlass13device_kernelINS_4gemm6kernel13GemmUniversalIN4cute5tupleIJiiiiEEENS1_10collective13CollectiveMmaINS1_34MainloopSm90TmaGmmaWarpSpecializedILi3ENS5_IJNS4_1CILi1EEESB_SB_EEENS1_35KernelTmaWarpSpecializedCooperativeEEENS5_IJNSA_ILi256EEENSA_ILi128EEENSA_ILi64EEEEEENS_10bfloat16_tENS5_IJlSB_lEEESJ_SK_NS4_8TiledMMAINS4_8MMA_AtomIJNS4_4SM904GMMA28MMA_64x128x16_F32BF16BF16_SSILNSO_5MajorE0ELSQ_0ELNSO_7ScaleInE1ELSR_1EEEEEENS4_6LayoutINS5_IJNSA_ILi2EEESB_SB_EEENS5_IJSB_NSA_ILi0EEESX_EEEEENS5_IJNS4_10UnderscoreES10_S10_EEEEENS4_13SM90_TMA_LOADENS4_14ComposedLayoutINS4_7SwizzleILi3ELi4ELi3EEENS4_18smem_ptr_flag_bitsILi16EEENSU_INS5_IJNSA_ILi8EEESH_EEENS5_IJSH_SB_EEEEEEEvNS4_8identityES13_S1D_vS1E_EENS_8epilogue10collective6detail29Sm90TmaWarpSpecializedAdapterINS1H_15DefaultEpilogueISJ_SK_SK_NS1G_6thread17LinearCombinationISJ_Li1EffLNS1L_9ScaleType4KindE0ELNS_15FloatRoundStyleE2ESJ_EENS1_15EpilogueDefaultEEEEEvvEEEEvNT_6ParamsE,@function
        .size           _ZN7cutlass13device_kernelINS_4gemm6kernel13GemmUniversalIN4cute5tupleIJiiiiEEENS1_10collective13CollectiveMmaINS1_34MainloopSm90TmaGmmaWarpSpecializedILi3ENS5_IJNS4_1CILi1EEESB_SB_EEENS1_35KernelTmaWarpSpecializedCooperativeEEENS5_IJNSA_ILi256EEENSA_ILi128EEENSA_ILi64EEEEEENS_10bfloat16_tENS5_IJlSB_lEEESJ_SK_NS4_8TiledMMAINS4_8MMA_AtomIJNS4_4SM904GMMA28MMA_64x128x16_F32BF16BF16_SSILNSO_5MajorE0ELSQ_0ELNSO_7ScaleInE1ELSR_1EEEEEENS4_6LayoutINS5_IJNSA_ILi2EEESB_SB_EEENS5_IJSB_NSA_ILi0EEESX_EEEEENS5_IJNS4_10UnderscoreES10_S10_EEEEENS4_13SM90_TMA_LOADENS4_14ComposedLayoutINS4_7SwizzleILi3ELi4ELi3EEENS4_18smem_ptr_flag_bitsILi16EEENSU_INS5_IJNSA_ILi8EEESH_EEENS5_IJSH_SB_EEEEEEEvNS4_8identityES13_S1D_vS1E_EENS_8epilogue10collective6detail29Sm90TmaWarpSpecializedAdapterINS1H_15DefaultEpilogueISJ_SK_SK_NS1G_6thread17LinearCombinationISJ_Li1EffLNS1L_9ScaleType4KindE0ELNS_15FloatRoundStyleE2ESJ_EENS1_15EpilogueDefaultEEEEEvvEEEEvNT_6ParamsE,(.L_x_318 - _ZN7cutlass13device_kernelINS_4gemm6kernel13GemmUniversalIN4cute5tupleIJiiiiEEENS1_10collective13CollectiveMmaINS1_34MainloopSm90TmaGmmaWarpSpecializedILi3ENS5_IJNS4_1CILi1EEESB_SB_EEENS1_35KernelTmaWarpSpecializedCooperativeEEENS5_IJNSA_ILi256EEENSA_ILi128EEENSA_ILi64EEEEEENS_10bfloat16_tENS5_IJlSB_lEEESJ_SK_NS4_8TiledMMAINS4_8MMA_AtomIJNS4_4SM904GMMA28MMA_64x128x16_F32BF16BF16_SSILNSO_5MajorE0ELSQ_0ELNSO_7ScaleInE1ELSR_1EEEEEENS4_6LayoutINS5_IJNSA_ILi2EEESB_SB_EEENS5_IJSB_NSA_ILi0EEESX_EEEEENS5_IJNS4_10UnderscoreES10_S10_EEEEENS4_13SM90_TMA_LOADENS4_14ComposedLayoutINS4_7SwizzleILi3ELi4ELi3EEENS4_18smem_ptr_flag_bitsILi16EEENSU_INS5_IJNSA_ILi8EEESH_EEENS5_IJSH_SB_EEEEEEEvNS4_8identityES13_S1D_vS1E_EENS_8epilogue10collective6detail29Sm90TmaWarpSpecializedAdapterINS1H_15DefaultEpilogueISJ_SK_SK_NS1G_6thread17LinearCombinationISJ_Li1EffLNS1L_9ScaleType4KindE0ELNS_15FloatRoundStyleE2ESJ_EENS1_15EpilogueDefaultEEEEEvvEEEEvNT_6ParamsE)
        .other          _ZN7cutlass13device_kernelINS_4gemm6kernel13GemmUniversalIN4cute5tupleIJiiiiEEENS1_10collective13CollectiveMmaINS1_34MainloopSm90TmaGmmaWarpSpecializedILi3ENS5_IJNS4_1CILi1EEESB_SB_EEENS1_35KernelTmaWarpSpecializedCooperativeEEENS5_IJNSA_ILi256EEENSA_ILi128EEENSA_ILi64EEEEEENS_10bfloat16_tENS5_IJlSB_lEEESJ_SK_NS4_8TiledMMAINS4_8MMA_AtomIJNS4_4SM904GMMA28MMA_64x128x16_F32BF16BF16_SSILNSO_5MajorE0ELSQ_0ELNSO_7ScaleInE1ELSR_1EEEEEENS4_6LayoutINS5_IJNSA_ILi2EEESB_SB_EEENS5_IJSB_NSA_ILi0EEESX_EEEEENS5_IJNS4_10UnderscoreES10_S10_EEEEENS4_13SM90_TMA_LOADENS4_14ComposedLayoutINS4_7SwizzleILi3ELi4ELi3EEENS4_18smem_ptr_flag_bitsILi16EEENSU_INS5_IJNSA_ILi8EEESH_EEENS5_IJSH_SB_EEEEEEEvNS4_8identityES13_S1D_vS1E_EENS_8epilogue10collective6detail29Sm90TmaWarpSpecializedAdapterINS1H_15DefaultEpilogueISJ_SK_SK_NS1G_6thread17LinearCombinationISJ_Li1EffLNS1L_9ScaleType4KindE0ELNS_15FloatRoundStyleE2ESJ_EENS1_15EpilogueDefaultEEEEEvvEEEEvNT_6ParamsE,@"STO_CUDA_ENTRY STV_DEFAULT"
_ZN7cutlass13device_kernelINS_4gemm6kernel13GemmUniversalIN4cute5tupleIJiiiiEEENS1_10collective13CollectiveMmaINS1_34MainloopSm90TmaGmmaWarpSpecializedILi3ENS5_IJNS4_1CILi1EEESB_SB_EEENS1_35KernelTmaWarpSpecializedCooperativeEEENS5_IJNSA_ILi256EEENSA_ILi128EEENSA_ILi64EEEEEENS_10bfloat16_tENS5_IJlSB_lEEESJ_SK_NS4_8TiledMMAINS4_8MMA_AtomIJNS4_4SM904GMMA28MMA_64x128x16_F32BF16BF16_SSILNSO_5MajorE0ELSQ_0ELNSO_7ScaleInE1ELSR_1EEEEEENS4_6LayoutINS5_IJNSA_ILi2EEESB_SB_EEENS5_IJSB_NSA_ILi0EEESX_EEEEENS5_IJNS4_10UnderscoreES10_S10_EEEEENS4_13SM90_TMA_LOADENS4_14ComposedLayoutINS4_7SwizzleILi3ELi4ELi3EEENS4_18smem_ptr_flag_bitsILi16EEENSU_INS5_IJNSA_ILi8EEESH_EEENS5_IJSH_SB_EEEEEEEvNS4_8identityES13_S1D_vS1E_EENS_8epilogue10collective6detail29Sm90TmaWarpSpecializedAdapterINS1H_15DefaultEpilogueISJ_SK_SK_NS1G_6thread17LinearCombinationISJ_Li1EffLNS1L_9ScaleType4KindE0ELNS_15FloatRoundStyleE2ESJ_EENS1_15EpilogueDefaultEEEEEvvEEEEvNT_6ParamsE:
[----:B------:R-:W0:Y:S01]  /*0000*/  LDC R1, c[0x0][0x28] ;  /* 0x00000a00ff017b82 */ /* 0x000e220000000800 */
[----:B------:R-:W1:Y:S01]  /*0010*/  S2R R18, SR_TID.X ;  /* 0x0000000000127919 */ /* 0x000e620000002100 */
[----:B------:R-:W-:Y:S01]  /*0020*/  ELECT P0, URZ, PT ;  /* 0x00000000003f782f */ /* 0x000fe20003800000 */
[----:B------:R-:W-:Y:S01]  /*0030*/  BSSY B0, `(.L_x_0) ;  /* 0x000000f000007945 */ /* 0x000fe20003800000 */
[--C-:B-1----:R-:W-:Y:S02]  /*0040*/  SHF.R.U32.HI R0, RZ, 0x5, R18.reuse ;  /* 0x00000005ff007819 */ /* 0x102fe40000011612 */
[----:B------:R-:W-:-:S03]  /*0050*/  SHF.R.U32.HI R22, RZ, 0x7, R18 ;  /* 0x00000007ff167819 */ /* 0x000fc60000011612 */
[----:B------:R-:W1:Y:S04]  /*0060*/  SHFL.IDX PT, R5, R0, RZ, 0x1f ;  /* 0x00001fff00057589 */ /* 0x000e6800000e0000 */
[----:B------:R2:W3:Y:S01]  /*0070*/  SHFL.IDX PT, R8, R22, RZ, 0x1f ;  /* 0x00001fff16087589 */ /* 0x0004e200000e0000 */
[----:B-1----:R-:W-:-:S13]  /*0080*/  ISETP.NE.OR P0, PT, R5, RZ, !P0 ;  /* 0x000000ff0500720c */ /* 0x002fda0004705670 */
[----:B0-23--:R-:W-:Y:S05]  /*0090*/  @P0 BRA `(.L_x_1) ;  /* 0x0000000000200947 */ /* 0x00dfea0003800000 */
[----:B------:R-:W-:Y:S02]  /*00a0*/  ULDC.64 UR4, c[0x0][0x198] ;  /* 0x0000660000047ab9 */ /* 0x000fe40000000a00 */
[----:B------:R-:W-:Y:S02]  /*00b0*/  UIADD3 UR6, UP0, UR4, 0xf0, URZ ;  /* 0x000000f004067890 */ /* 0x000fe4000ff1e03f */
[----:B------:R-:W-:Y:S02]  /*00c0*/  UIADD3 UR4, UP1, UR4, 0x1f0, URZ ;  /* 0x000001f004047890 */ /* 0x000fe4000ff3e03f */
[----:B------:R-:W-:Y:S02]  /*00d0*/  UIADD3.X UR7, URZ, UR5, URZ, UP0, !UPT ;  /* 0x000000053f077290 */ /* 0x000fe400087fe43f */
[----:B------:R-:W-:-:S07]  /*00e0*/  UIADD3.X UR5, URZ, UR5, URZ, UP1, !UPT ;  /* 0x000000053f057290 */ /* 0x000fce0008ffe43f */
[----:B------:R0:W-:Y:S02]  /*00f0*/  UTMACCTL.PF [UR6] ;  /* 0x00000000060079b9 */ /* 0x0001e40008040000 */
[----:B------:R0:W-:Y:S02]  /*0100*/  UTMACCTL.PF [UR4] ;  /* 0x00000000040079b9 */ /* 0x0001e40008040000 */
[----:B0-----:R-:W-:Y:S01]  /*0110*/  NOP ;  /* 0x0000000000007918 */ /* 0x001fe20000000000 */
.L_x_1:
[----:B------:R-:W-:Y:S05]  /*0120*/  BSYNC B0 ;  /* 0x0000000000007941 */ /* 0x000fea0003800000 */
.L_x_0:
[----:B------:R-:W0:Y:S02]  /*0130*/  SHFL.IDX PT, R2, R0, RZ, 0x1f ;  /* 0x00001fff00027589 */ /* 0x000e2400000e0000 */
[----:B0-----:R-:W-:-:S13]  /*0140*/  ISETP.NE.AND P0, PT, R2, RZ, PT ;  /* 0x000000ff0200720c */ /* 0x001fda0003f05270 */
[----:B------:R-:W-:Y:S05]  /*0150*/  @P0 BRA `(.L_x_2) ;  /* 0x0000000000500947 */ /* 0x000fea0003800000 */
[----:B------:R-:W0:Y:S01]  /*0160*/  S2UR UR8, SR_CgaCtaId ;  /* 0x00000000000879c3 */ /* 0x000e220000008800 */
[----:B------:R-:W-:Y:S01]  /*0170*/  UMOV UR4, 0x400 ;  /* 0x0000040000047882 */ /* 0x000fe20000000000 */
[----:B------:R-:W-:Y:S01]  /*0180*/  UMOV UR5, 0x1 ;  /* 0x0000000100057882 */ /* 0x000fe20000000000 */
[----:B------:R-:W-:Y:S01]  /*0190*/  UMOV UR6, 0x100 ;  /* 0x0000010000067882 */ /* 0x000fe20000000000 */
[----:B------:R-:W-:Y:S01]  /*01a0*/  ELECT P0, URZ, PT ;  /* 0x00000000003f782f */ /* 0x000fe20003800000 */
[----:B------:R-:W-:-:S04]  /*01b0*/  UIADD3 UR6, -UR6, 0x100000, URZ ;  /* 0x0010000006067890 */ /* 0x000fc8000fffe13f */
[----:B------:R-:W-:Y:S02]  /*01c0*/  USHF.L.U32 UR7, UR6, 0xb, URZ ;  /* 0x0000000b06077899 */ /* 0x000fe4000800063f */
[----:B------:R-:W-:Y:S02]  /*01d0*/  USHF.L.U32 UR6, UR6, 0x1, URZ ;  /* 0x0000000106067899 */ /* 0x000fe4000800063f */
[----:B0-----:R-:W-:Y:S02]  /*01e0*/  ULEA UR8, UR8, UR4, 0x18 ;  /* 0x0000000408087291 */ /* 0x001fe4000f8ec03f */
[----:B------:R-:W-:-:S04]  /*01f0*/  UIADD3 UR4, -UR5, 0x100000, URZ ;  /* 0x0010000005047890 */ /* 0x000fc8000fffe13f */
[----:B------:R-:W-:Y:S02]  /*0200*/  USHF.L.U32 UR5, UR4, 0xb, URZ ;  /* 0x0000000b04057899 */ /* 0x000fe4000800063f */
[----:B------:R-:W-:Y:S01]  /*0210*/  USHF.L.U32 UR4, UR4, 0x1, URZ ;  /* 0x0000000104047899 */ /* 0x000fe2000800063f */
[----:B------:R-:W0:Y:S11]  /*0220*/  FENCE.VIEW.ASYNC.S ;  /* 0x00000000000073c6 */ /* 0x000e360000000000 */
[----:B0-----:R0:W1:Y:S01]  /*0230*/  SYNCS.EXCH.64 URZ, [UR8], UR4 ;  /* 0x00000004083f75b2 */ /* 0x0010620008000100 */
[----:B------:R0:W2:Y:S01]  /*0240*/  SYNCS.EXCH.64 URZ, [UR8+0x18], UR6 ;  /* 0x00001806083f75b2 */ /* 0x0000a20008000100 */
[----:B------:R0:W3:Y:S01]  /*0250*/  SYNCS.EXCH.64 URZ, [UR8+0x8], UR4 ;  /* 0x00000804083f75b2 */ /* 0x0000e20008000100 */
[----:B------:R0:W4:Y:S01]  /*0260*/  SYNCS.EXCH.64 URZ, [UR8+0x20], UR6 ;  /* 0x00002006083f75b2 */ /* 0x0001220008000100 */
[----:B------:R0:W0:Y:S01]  /*0270*/  SYNCS.EXCH.64 URZ, [UR8+0x10], UR4 ;  /* 0x00001004083f75b2 */ /* 0x0000220008000100 */
[----:B------:R0:W0:Y:S01]  /*0280*/  SYNCS.EXCH.64 URZ, [UR8+0x28], UR6 ;  /* 0x00002806083f75b2 */ /* 0x0000220008000100 */
[----:B------:R-:W-:Y:S01]  /*0290*/  NOP ;  /* 0x0000000000007918 */ /* 0x000fe20000000000 */
.L_x_2:
[----:B------:R-:W5:Y:S01]  /*02a0*/  SHFL.IDX PT, R0, R0, RZ, 0x1f ;  /* 0x00001fff00007589 */ /* 0x000f6200000e0000 */
[----:B------:R-:W-:Y:S01]  /*02b0*/  ELECT P0, URZ, PT ;  /* 0x00000000003f782f */ /* 0x000fe20003800000 */
[----:B------:R-:W1:Y:S01]  /*02c0*/  LDC R2, c[0x0][0x65c] ;  /* 0x00019700ff027b82 */ /* 0x000e620000000800 */
[----:B------:R-:W-:Y:S01]  /*02d0*/  SHF.R.S32.HI R6, RZ, 0x1f, R5 ;  /* 0x0000001fff067819 */ /* 0x000fe20000011405 */
[----:B------:R-:W2:Y:S01]  /*02e0*/  S2R R3, SR_CTAID.Y ;  /* 0x0000000000037919 */ /* 0x000ea20000002600 */
[----:B0-----:R-:W-:Y:S01]  /*02f0*/  UMOV UR4, 0x20 ;  /* 0x0000002000047882 */ /* 0x001fe20000000000 */
[----:B------:R-:W-:Y:S01]  /*0300*/  ISETP.NE.AND P2, PT, R8, RZ, PT ;  /* 0x000000ff0800720c */ /* 0x000fe20003f45270 */
[----:B------:R-:W-:Y:S01]  /*0310*/  NOP ;  /* 0x0000000000007918 */ /* 0x000fe20000000000 */
[----:B------:R-:W0:Y:S01]  /*0320*/  S2R R4, SR_CTAID.X ;  /* 0x0000000000047919 */ /* 0x000e220000002500 */
[----:B------:R-:W-:Y:S01]  /*0330*/  LEA.HI R6, R6, R5, RZ, 0x2 ;  /* 0x0000000506067211 */ /* 0x000fe200078f10ff */
[----:B------:R-:W-:Y:S01]  /*0340*/  NOP ;  /* 0x0000000000007918 */ /* 0x000fe20000000000 */
[----:B-----5:R-:W-:-:S02]  /*0350*/  ISETP.NE.OR P0, PT, R0, RZ, !P0 ;  /* 0x000000ff0000720c */ /* 0x020fc40004705670 */
[----:B-1----:R-:W-:-:S04]  /*0360*/  ISETP.NE.AND P3, PT, R2, 0x1, PT ;  /* 0x000000010200780c */ /* 0x002fc80003f65270 */
[----:B------:R-:W-:Y:S02]  /*0370*/  P2R R0, PR, RZ, 0x8 ;  /* 0x00000008ff007803 */ /* 0x000fe40000000000 */
[----:B------:R-:W-:-:S05]  /*0380*/  LOP3.LUT R0, R6, 0xfffffffc, RZ, 0xc0, !PT ;  /* 0xfffffffc06007812 */ /* 0x000fca00078ec0ff */
[----:B------:R-:W-:Y:S01]  /*0390*/  VOTEU.ALL UP0, P0 ;  /* 0x00000000003f7886 */ /* 0x000fe20000000000 */
[----:B------:R-:W-:Y:S01]  /*03a0*/  IMAD.IADD R0, R5, 0x1, -R0 ;  /* 0x0000000105007824 */ /* 0x000fe200078e0a00 */
[----:B------:R-:W0:Y:S01]  /*03b0*/  @P3 LDC R17, c[0x0][0x10] ;  /* 0x00000400ff113b82 */ /* 0x000e220000000800 */
[----:B------:R-:W-:Y:S01]  /*03c0*/  VOTEU.ALL UP1, P0 ;  /* 0x00000000003f7886 */ /* 0x000fe20000020000 */
[----:B--2---:R-:W-:Y:S01]  /*03d0*/  @P3 IMAD.MOV.U32 R6, RZ, RZ, R3 ;  /* 0x000000ffff063224 */ /* 0x004fe200078e0003 */
[----:B------:R-:W-:Y:S01]  /*03e0*/  @!UP0 UMOV UR6, 0x400 ;  /* 0x0000040000068882 */ /* 0x000fe20000000000 */
[----:B------:R-:W-:-:S04]  /*03f0*/  @!UP0 UIADD3 UR4, -UR4, 0x100000, URZ ;  /* 0x0010000004048890 */ /* 0x000fc8000fffe13f */
[----:B------:R-:W-:Y:S02]  /*0400*/  @!UP0 USHF.L.U32 UR5, UR4, 0xb, URZ ;  /* 0x0000000b04058899 */ /* 0x000fe4000800063f */
[----:B------:R-:W-:Y:S01]  /*0410*/  @!UP0 USHF.L.U32 UR4, UR4, 0x1, URZ ;  /* 0x0000000104048899 */ /* 0x000fe2000800063f */
[----:B------:R-:W-:Y:S02]  /*0420*/  @P3 IMAD.MOV.U32 R7, RZ, RZ, RZ ;  /* 0x000000ffff073224 */ /* 0x000fe400078e00ff */
[----:B------:R-:W-:Y:S01]  /*0430*/  IMAD.MOV.U32 R5, RZ, RZ, RZ ;  /* 0x000000ffff057224 */ /* 0x000fe200078e00ff */
[----:B------:R-:W1:Y:S01]  /*0440*/  @!UP0 S2UR UR7, SR_CgaCtaId ;  /* 0x00000000000789c3 */ /* 0x000e620000008800 */
[----:B------:R-:W-:-:S07]  /*0450*/  @P3 IMAD.MOV.U32 R11, RZ, RZ, RZ ;  /* 0x000000ffff0b3224 */ /* 0x000fce00078e00ff */
[----:B------:R-:W2:Y:S01]  /*0460*/  @!P3 LDC R9, c[0x0][0xc] ;  /* 0x00000300ff09bb82 */ /* 0x000ea20000000800 */
[----:B0-----:R-:W-:-:S04]  /*0470*/  @P3 IMAD.WIDE.U32 R16, R4, R17, R6 ;  /* 0x0000001104103225 */ /* 0x001fc800078e0006 */
[----:B------:R-:W-:Y:S01]  /*0480*/  @P3 IMAD.IADD R17, R17, 0x1, R11 ;  /* 0x0000000111113824 */ /* 0x000fe200078e020b */
[----:B-1----:R-:W-:Y:S01]  /*0490*/  @!UP0 ULEA UR6, UR7, UR6, 0x18 ;  /* 0x0000000607068291 */ /* 0x002fe2000f8ec03f */
[----:B------:R-:W-:Y:S01]  /*04a0*/  VOTEU.ALL UP0, P0 ;  /* 0x00000000003f7886 */ /* 0x000fe20000000000 */
[----:B------:R-:W-:-:S04]  /*04b0*/  ISETP.NE.AND P0, PT, R0, 0x3, PT ;  /* 0x000000030000780c */ /* 0x000fc80003f05270 */
[----:B------:R-:W-:Y:S01]  /*04c0*/  ISETP.EQ.OR P0, PT, R0, RZ, !P0 ;  /* 0x000000ff0000720c */ /* 0x000fe20004702670 */
[----:B--2---:R-:W-:-:S03]  /*04d0*/  @!P3 IMAD.WIDE.U32 R6, R9, R3, R4 ;  /* 0x000000030906b225 */ /* 0x004fc600078e0004 */
[C---:B------:R-:W-:Y:S01]  /*04e0*/  ISETP.EQ.AND P0, PT, R8.reuse, RZ, P0 ;  /* 0x000000ff0800720c */ /* 0x040fe20000702270 */
[----:B------:R-:W-:Y:S01]  /*04f0*/  VIADD R8, R8, 0xffffffff ;  /* 0xffffffff08087836 */ /* 0x000fe20000000000 */
[----:B------:R-:W0:Y:S02]  /*0500*/  FENCE.VIEW.ASYNC.S ;  /* 0x00000000000073c6 */ /* 0x000e240000000000 */
[----:B0-----:R0:W3:Y:S01]  /*0510*/  @!UP0 SYNCS.EXCH.64 URZ, [UR6+0x40], UR4 ;  /* 0x00004004063f85b2 */ /* 0x0010e20008000100 */
[----:B------:R-:W-:Y:S01]  /*0520*/  @!P3 IMAD.MOV.U32 R16, RZ, RZ, R6 ;  /* 0x000000ffff10b224 */ /* 0x000fe200078e0006 */
[----:B------:R-:W-:Y:S01]  /*0530*/  SEL R19, RZ, 0x1, !P0 ;  /* 0x00000001ff137807 */ /* 0x000fe20004000000 */
[----:B------:R-:W-:Y:S01]  /*0540*/  @!P3 IMAD.MOV.U32 R17, RZ, RZ, R7 ;  /* 0x000000ffff11b224 */ /* 0x000fe200078e0007 */
[----:B------:R-:W-:-:S04]  /*0550*/  ISETP.GE.U32.AND P1, PT, R8, 0x2, PT ;  /* 0x000000020800780c */ /* 0x000fc80003f26070 */
[----:B------:R-:W-:Y:S01]  /*0560*/  SEL R19, R19, 0x2, P1 ;  /* 0x0000000213137807 */ /* 0x000fe20000800000 */
[----:B------:R0:W3:Y:S01]  /*0570*/  @!UP1 SYNCS.EXCH.64 URZ, [UR6+0x48], UR4 ;  /* 0x00004804063f95b2 */ /* 0x0000e20008000100 */
[----:B------:R-:W-:Y:S01]  /*0580*/  NOP ;  /* 0x0000000000007918 */ /* 0x000fe20000000000 */
[----:B---34-:R-:W-:Y:S06]  /*0590*/  BAR.SYNC.DEFER_BLOCKING 0x0 ;  /* 0x0000000000007b1d */ /* 0x018fec0000010000 */
[----:B------:R-:W-:Y:S05]  /*05a0*/  @!P2 BRA `(.L_x_3) ;  /* 0x000000a40084a947 */ /* 0x000fea0003800000 */
[----:B------:R-:W-:-:S13]  /*05b0*/  ISETP.GT.U32.AND P0, PT, R8, 0x1, PT ;  /* 0x000000010800780c */ /* 0x000fda0003f04070 */
[----:B0-----:R-:W-:Y:S05]  /*05c0*/  @P0 EXIT ;  /* 0x000000000000094d */ /* 0x001fea0003800000 */
[----:B------:R-:W-:Y:S01]  /*05d0*/  ULDC.64 UR4, c[0x0][0x650] ;  /* 0x0001940000047ab9 */ /* 0x000fe20000000a00 */
[----:B------:R-:W-:Y:S01]  /*05e0*/  PRMT R0, RZ, 0x7610, R0 ;  /* 0x00007610ff007816 */ /* 0x000fe20000000000 */
[----:B------:R-:W-:Y:S01]  /*05f0*/  IMAD.MOV.U32 R153, RZ, RZ, -0x1 ;  /* 0xffffffffff997424 */ /* 0x000fe200078e00ff */
[----:B------:R-:W-:Y:S01]  /*0600*/  ISETP.GE.U32.AND P0, PT, R16, UR4, PT ;  /* 0x0000000410007c0c */ /* 0x000fe2000bf06070 */
[----:B------:R-:W-:Y:S01]  /*0610*/  IMAD.MOV.U32 R23, RZ, RZ, -0x1 ;  /* 0xffffffffff177424 */ /* 0x000fe200078e00ff */
[----:B------:R-:W-:Y:S02]  /*0620*/  MOV R152, 0xffffffff ;  /* 0xffffffff00987802 */ /* 0x000fe40000000f00 */
[----:B------:R-:W-:-:S13]  /*0630*/  ISETP.GE.U32.AND.EX P0, PT, R17, UR5, PT, P0 ;  /* 0x0000000511007c0c */ /* 0x000fda000bf06100 */
[----:B------:R-:W-:Y:S05]  /*0640*/  @P0 BRA `(.L_x_4) ;  /* 0x0000000400540947 */ /* 0x000fea0003800000 */
[----:B------:R-:W0:Y:S01]  /*0650*/  LDC.64 R14, c[0x0][0x628] ;  /* 0x00018a00ff0e7b82 */ /* 0x000e220000000a00 */
[----:B------:R-:W-:Y:S02]  /*0660*/  IMAD.MOV.U32 R6, RZ, RZ, R16 ;  /* 0x000000ffff067224 */ /* 0x000fe400078e0010 */
[----:B------:R-:W-:-:S05]  /*0670*/  IMAD.MOV.U32 R7, RZ, RZ, R17 ;  /* 0x000000ffff077224 */ /* 0x000fca00078e0011 */
[----:B------:R-:W1:Y:S08]  /*0680*/  LDC R0, c[0x0][0x630] ;  /* 0x00018c00ff007b82 */ /* 0x000e700000000800 */
[----:B------:R-:W2:Y:S01]  /*0690*/  LDC.64 R20, c[0x0][0x620] ;  /* 0x00018800ff147b82 */ /* 0x000ea20000000a00 */
[----:B0-----:R-:W-:-:S04]  /*06a0*/  ISETP.NE.U32.AND P0, PT, R14, RZ, PT ;  /* 0x000000ff0e00720c */ /* 0x001fc80003f05070 */
[----:B------:R-:W-:-:S13]  /*06b0*/  ISETP.NE.AND.EX P0, PT, R15, RZ, PT, P0 ;  /* 0x000000ff0f00720c */ /* 0x000fda0003f05300 */
[----:B-12---:R-:W-:Y:S05]  /*06c0*/  @!P0 BRA `(.L_x_5) ;  /* 0x0000000000288947 */ /* 0x006fea0003800000 */
[----:B------:R-:W0:Y:S02]  /*06d0*/  LDC R11, c[0x0][0x634] ;  /* 0x00018d00ff0b7b82 */ /* 0x000e240000000800 */
[----:B0-----:R-:W-:-:S05]  /*06e0*/  IADD3 R11, P0, R16, R11, RZ ;  /* 0x0000000b100b7210 */ /* 0x001fca0007f1e0ff */
[----:B------:R-:W-:-:S04]  /*06f0*/  IMAD.X R13, RZ, RZ, R17, P0 ;  /* 0x000000ffff0d7224 */ /* 0x000fc800000e0611 */
[----:B------:R-:W-:-:S04]  /*0700*/  IMAD.WIDE.U32 R6, R13, R14, RZ ;  /* 0x0000000e0d067225 */ /* 0x000fc800078e00ff */
[----:B------:R-:W-:-:S04]  /*0710*/  IMAD.WIDE.U32 R8, P0, R11, R15, R6 ;  /* 0x0000000f0b087225 */ /* 0x000fc80007800006 */
[----:B------:R-:W-:-:S04]  /*0720*/  IMAD.WIDE.U32 R6, R11, R14, RZ ;  /* 0x0000000e0b067225 */ /* 0x000fc800078e00ff */
[----:B------:R-:W-:Y:S01]  /*0730*/  IMAD.X R11, RZ, RZ, RZ, P0 ;  /* 0x000000ffff0b7224 */ /* 0x000fe200000e06ff */
[----:B------:R-:W-:Y:S01]  /*0740*/  IADD3 RZ, P0, R7, R8, RZ ;  /* 0x0000000807ff7210 */ /* 0x000fe20007f1e0ff */
[----:B------:R-:W-:-:S04]  /*0750*/  IMAD.MOV.U32 R10, RZ, RZ, R9 ;  /* 0x000000ffff0a7224 */ /* 0x000fc800078e0009 */
[----:B------:R-:W-:-:S08]  /*0760*/  IMAD.WIDE.U32.X R6, R13, R15, R10, P0 ;  /* 0x0000000f0d067225 */ /* 0x000fd000000e040a */
.L_x_5:
[-CC-:B------:R-:W-:Y:S01]  /*0770*/  SHF.R.U64 R23, R6, R0.reuse, R7.reuse ;  /* 0x0000000006177219 */ /* 0x180fe20000001207 */
[----:B------:R-:W0:Y:S01]  /*0780*/  LDC R10, c[0x0][0x618] ;  /* 0x00018600ff0a7b82 */ /* 0x000e220000000800 */
[----:B------:R-:W-:Y:S01]  /*0790*/  SHF.R.U32.HI R5, RZ, R0, R7 ;  /* 0x00000000ff057219 */ /* 0x000fe20000011607 */
[----:B------:R-:W-:Y:S01]  /*07a0*/  ULDC UR4, c[0x0][0x150] ;  /* 0x0000540000047ab9 */ /* 0x000fe20000000800 */
[----:B------:R-:W-:Y:S02]  /*07b0*/  IADD3 R9, P0, RZ, -R23, RZ ;  /* 0x80000017ff097210 */ /* 0x000fe40007f1e0ff */
[----:B------:R-:W-:-:S03]  /*07c0*/  I2FP.F32.U32 R0, R4 ;  /* 0x0000000400007245 */ /* 0x000fc60000201000 */
[----:B------:R-:W1:Y:S01]  /*07d0*/  LDC.64 R28, c[0x0][0x640] ;  /* 0x00019000ff1c7b82 */ /* 0x000e620000000a00 */
[----:B------:R-:W-:Y:S02]  /*07e0*/  IMAD.X R11, RZ, RZ, ~R5, P0 ;  /* 0x000000ffff0b7224 */ /* 0x000fe400000e0e05 */
[----:B------:R-:W-:Y:S01]  /*07f0*/  FMUL R0, R0, UR4 ;  /* 0x0000000400007c20 */ /* 0x000fe20008400000 */
[----:B------:R-:W-:Y:S01]  /*0800*/  IMAD.WIDE.U32 R6, R9, R20, R16 ;  /* 0x0000001409067225 */ /* 0x000fe200078e0010 */
[----:B------:R-:W-:-:S03]  /*0810*/  ULDC UR4, c[0x0][0x154] ;  /* 0x0000550000047ab9 */ /* 0x000fc60000000800 */
[----:B------:R-:W-:Y:S01]  /*0820*/  IMAD R8, R11, R20, RZ ;  /* 0x000000140b087224 */ /* 0x000fe200078e02ff */
[----:B------:R-:W2:Y:S01]  /*0830*/  LDC R5, c[0x0][0x144] ;  /* 0x00005100ff057b82 */ /* 0x000ea20000000800 */
[----:B------:R-:W3:Y:S02]  /*0840*/  F2I.U32.TRUNC.NTZ R0, R0 ;  /* 0x0000000000007305 */ /* 0x000ee4000020f000 */
[----:B------:R-:W-:-:S05]  /*0850*/  IMAD R9, R9, R21, R8 ;  /* 0x0000001509097224 */ /* 0x000fca00078e0208 */
[----:B------:R-:W4:Y:S01]  /*0860*/  LDC R12, c[0x0][0x608] ;  /* 0x00018200ff0c7b82 */ /* 0x000f220000000800 */
[----:B------:R-:W-:Y:S01]  /*0870*/  IADD3 R7, R7, R9, RZ ;  /* 0x0000000907077210 */ /* 0x000fe20007ffe0ff */
[----:B------:R-:W-:-:S03]  /*0880*/  IMAD.MOV.U32 R9, RZ, RZ, -0x1 ;  /* 0xffffffffff097424 */ /* 0x000fc600078e00ff */
[-CC-:B0-----:R-:W-:Y:S02]  /*0890*/  SHF.R.U64 R20, R6, R10.reuse, R7.reuse ;  /* 0x0000000a06147219 */ /* 0x181fe40000001207 */
[----:B------:R-:W-:Y:S01]  /*08a0*/  I2FP.F32.U32 R6, R3 ;  /* 0x0000000300067245 */ /* 0x000fe20000201000 */
[----:B------:R-:W0:Y:S01]  /*08b0*/  LDC R26, c[0x0][0x658] ;  /* 0x00019600ff1a7b82 */ /* 0x000e220000000800 */
[----:B-1----:R-:W-:Y:S01]  /*08c0*/  ISETP.NE.U32.AND P0, PT, R28, RZ, PT ;  /* 0x000000ff1c00720c */ /* 0x002fe20003f05070 */
[----:B---3--:R-:W-:Y:S01]  /*08d0*/  IMAD.MOV R8, RZ, RZ, -R0 ;  /* 0x000000ffff087224 */ /* 0x008fe200078e0a00 */
[----:B------:R-:W-:Y:S01]  /*08e0*/  SHF.R.U32.HI R7, RZ, R10, R7 ;  /* 0x0000000aff077219 */ /* 0x000fe20000011607 */
[----:B------:R-:W-:Y:S01]  /*08f0*/  FMUL R6, R6, UR4 ;  /* 0x0000000406067c20 */ /* 0x000fe20008400000 */
[----:B------:R-:W-:-:S03]  /*0900*/  ISETP.NE.AND.EX P0, PT, R29, RZ, PT, P0 ;  /* 0x000000ff1d00720c */ /* 0x000fc60003f05300 */
[----:B------:R-:W1:Y:S01]  /*0910*/  LDC R14, c[0x0][0x148] ;  /* 0x00005200ff0e7b82 */ /* 0x000e620000000800 */
[----:B--2---:R-:W-:-:S07]  /*0920*/  IMAD R0, R5, R8, R4 ;  /* 0x0000000805007224 */ /* 0x004fce00078e0204 */
[----:B------:R-:W2:Y:S01]  /*0930*/  LDC R24, c[0x0][0x600] ;  /* 0x00018000ff187b82 */ /* 0x000ea20000000800 */
[-CC-:B----4-:R-:W-:Y:S02]  /*0940*/  SHF.R.U64 R30, R20, R12.reuse, R7.reuse ;  /* 0x0000000c141e7219 */ /* 0x190fe40000001207 */
[----:B------:R-:W-:Y:S01]  /*0950*/  SHF.R.U32.HI R5, RZ, R12, R7 ;  /* 0x0000000cff057219 */ /* 0x000fe20000011607 */
[----:B------:R-:W-:Y:S01]  /*0960*/  IMAD.MOV.U32 R7, RZ, RZ, 0x1 ;  /* 0x00000001ff077424 */ /* 0x000fe200078e00ff */
[----:B------:R3:W4:Y:S03]  /*0970*/  F2I.U32.TRUNC.NTZ R12, R6 ;  /* 0x00000006000c7305 */ /* 0x000726000020f000 */
[----:B------:R-:W1:Y:S01]  /*0980*/  LDC R15, c[0x0][0x648] ;  /* 0x00019200ff0f7b82 */ /* 0x000e620000000800 */
[-C--:B0-----:R-:W-:Y:S02]  /*0990*/  SHF.L.U32 R4, R9, R26.reuse, RZ ;  /* 0x0000001a09047219 */ /* 0x081fe400000006ff */
[----:B------:R-:W-:-:S02]  /*09a0*/  SHF.R.U64 R32, R30, R26, R5 ;  /* 0x0000001a1e207219 */ /* 0x000fc40000001205 */
[----:B------:R-:W-:Y:S02]  /*09b0*/  LOP3.LUT R11, RZ, R4, RZ, 0x33, !PT ;  /* 0x00000004ff0b7212 */ /* 0x000fe400078e33ff */
[-C--:B------:R-:W-:Y:S01]  /*09c0*/  SHF.R.U32.HI R5, RZ, R26.reuse, R5 ;  /* 0x0000001aff057219 */ /* 0x080fe20000011605 */
[----:B------:R-:W0:Y:S01]  /*09d0*/  LDC R21, c[0x0][0x638] ;  /* 0x00018e00ff157b82 */ /* 0x000e220000000800 */
[----:B------:R-:W-:Y:S01]  /*09e0*/  SHF.L.U32 R10, R7, R26, RZ ;  /* 0x0000001a070a7219 */ /* 0x000fe200000006ff */
[----:B------:R-:W-:-:S06]  /*09f0*/  IMAD.MOV.U32 R4, RZ, RZ, R32 ;  /* 0x000000ffff047224 */ /* 0x000fcc00078e0020 */
[----:B------:R-:W0:Y:S01]  /*0a00*/  LDC R152, c[0x0][0x610] ;  /* 0x00018400ff987b82 */ /* 0x000e220000000800 */
[----:B---34-:R-:W-:Y:S05]  /*0a10*/  @!P0 BRA `(.L_x_6) ;  /* 0x0000000000288947 */ /* 0x018fea0003800000 */
[----:B------:R-:W3:Y:S02]  /*0a20*/  LDC R9, c[0x0][0x64c] ;  /* 0x00019300ff097b82 */ /* 0x000ee40000000800 */
[----:B---3--:R-:W-:-:S05]  /*0a30*/  IADD3 R9, P0, R32, R9, RZ ;  /* 0x0000000920097210 */ /* 0x008fca0007f1e0ff */
        /* <DEDUP_REMOVED lines=8> */
.L_x_6:
[----:B-1----:R-:W-:Y:S01]  /*0ac0*/  SHF.R.U64 R4, R4, R15, R5 ;  /* 0x0000000f04047219 */ /* 0x002fe20000001205 */
[----:B------:R-:W-:Y:S01]  /*0ad0*/  IMAD.MOV R12, RZ, RZ, -R12 ;  /* 0x000000ffff0c7224 */ /* 0x000fe200078e0a0c */
[----:B------:R-:W-:Y:S02]  /*0ae0*/  LOP3.LUT R11, R30, R11, RZ, 0xc0, !PT ;  /* 0x0000000b1e0b7212 */ /* 0x000fe400078ec0ff */
[----:B--2---:R-:W-:Y:S01]  /*0af0*/  IADD3 R5, R24, -0x1, RZ ;  /* 0xffffffff18057810 */ /* 0x004fe20007ffe0ff */
[----:B------:R-:W-:Y:S02]  /*0b00*/  IMAD.MOV R6, RZ, RZ, -R4 ;  /* 0x000000ffff067224 */ /* 0x000fe400078e0a04 */
[----:B------:R-:W-:Y:S01]  /*0b10*/  @P3 IMAD R0, R14, R12, R3 ;  /* 0x0000000c0e003224 */ /* 0x000fe200078e0203 */
[----:B------:R-:W-:Y:S01]  /*0b20*/  LOP3.LUT R5, R20, R5, RZ, 0xc0, !PT ;  /* 0x0000000514057212 */ /* 0x000fe200078ec0ff */
[----:B------:R-:W-:Y:S02]  /*0b30*/  IMAD R11, R10, R4, R11 ;  /* 0x000000040a0b7224 */ /* 0x000fe400078e020b */
[----:B0-----:R-:W-:-:S02]  /*0b40*/  IMAD R3, R6, R21, R32 ;  /* 0x0000001506037224 */ /* 0x001fc400078e0220 */
[----:B------:R-:W-:Y:S02]  /*0b50*/  IMAD R152, R11, R152, R0 ;  /* 0x000000980b987224 */ /* 0x000fe400078e0200 */
[----:B------:R-:W-:Y:S02]  /*0b60*/  IMAD R3, R3, R24, R5 ;  /* 0x0000001803037224 */ /* 0x000fe400078e0205 */
[----:B------:R-:W-:-:S03]  /*0b70*/  IMAD.MOV.U32 R0, RZ, RZ, 0x1 ;  /* 0x00000001ff007424 */ /* 0x000fc600078e00ff */
[----:B------:R-:W-:Y:S02]  /*0b80*/  SEL R153, R3, R152, !P3 ;  /* 0x0000009803997207 */ /* 0x000fe40005800000 */
[----:B------:R-:W-:-:S07]  /*0b90*/  SEL R152, R152, R3, !P3 ;  /* 0x0000000398987207 */ /* 0x000fce0005800000 */
.L_x_4:
[----:B------:R-:W-:-:S08]  /*0ba0*/  NOP ;  /* 0x0000000000007918 */ /* 0x000fd00000000000 */
[----:B------:R-:W0:Y:S02]  /*0bb0*/  USETMAXREG.TRY_ALLOC.CTAPOOL UP0, 0xe8 ;  /* 0x000000e8000079c8 */ /* 0x000e240008000600 */
[----:B0-----:R-:W-:-:S13]  /*0bc0*/  PLOP3.LUT P0, PT, PT, PT, UP0, 0x80, 0x0 ;  /* 0x000000000000781c */ /* 0x001fda0003f0f008 */
[----:B------:R-:W-:Y:S05]  /*0bd0*/  @!P0 BRA `(.L_x_4) ;  /* 0xfffffffc00f08947 */ /* 0x000fea000383ffff */
[----:B------:R-:W-:Y:S01]  /*0be0*/  ULDC.64 UR4, c[0x0][0x598] ;  /* 0x0001660000047ab9 */ /* 0x000fe20000000a00 */
[----:B------:R-:W-:Y:S01]  /*0bf0*/  ULDC.64 UR36, c[0x0][0x208] ;  /* 0x0000820000247ab9 */ /* 0x000fe20000000a00 */
[----:B------:R-:W-:-:S04]  /*0c00*/  ISETP.NE.U32.AND P0, PT, RZ, UR4, PT ;  /* 0x00000004ff007c0c */ /* 0x000fc8000bf05070 */
[----:B------:R-:W-:-:S13]  /*0c10*/  ISETP.NE.AND.EX P0, PT, RZ, UR5, PT, P0 ;  /* 0x00000005ff007c0c */ /* 0x000fda000bf05300 */
[----:B------:R-:W-:Y:S05]  /*0c20*/  @!P0 BRA `(.L_x_7) ;  /* 0x00000000001c8947 */ /* 0x000fea0003800000 */
[----:B------:R-:W0:Y:S02]  /*0c30*/  LDC.64 R4, c[0x0][0x598] ;  /* 0x00016600ff047b82 */ /* 0x000e240000000a00 */
[----:B0-----:R-:W2:Y:S02]  /*0c40*/  LDG.E.64 R4, desc[UR36][R4.64] ;  /* 0x0000002404047981 */ /* 0x001ea4000c1e1b00 */
[----:B--2---:R-:W-:-:S04]  /*0c50*/  ISETP.NE.U32.AND P0, PT, R4, RZ, PT ;  /* 0x000000ff0400720c */ /* 0x004fc80003f05070 */
[----:B------:R-:W-:-:S13]  /*0c60*/  ISETP.NE.AND.EX P0, PT, R5, RZ, PT, P0 ;  /* 0x000000ff0500720c */ /* 0x000fda0003f05300 */
[----:B------:R-:W-:Y:S05]  /*0c70*/  @!P0 BRA `(.L_x_7) ;  /* 0x0000000000088947 */ /* 0x000fea0003800000 */
[----:B------:R0:W5:Y:S01]  /*0c80*/  LD.E R154, desc[UR36][R4.64] ;  /* 0x00000024049a7980 */ /* 0x000162000c101900 */
[----:B------:R-:W-:Y:S05]  /*0c90*/  BRA `(.L_x_8) ;  /* 0x0000000000247947 */ /* 0x000fea0003800000 */
.L_x_7:
[----:B------:R-:W-:Y:S02]  /*0ca0*/  ULDC.64 UR4, c[0x0][0x588] ;  /* 0x0001620000047ab9 */ /* 0x000fe40000000a00 */
[----:B------:R-:W-:-:S04]  /*0cb0*/  ISETP.NE.U32.AND P0, PT, RZ, UR4, PT ;  /* 0x00000004ff007c0c */ /* 0x000fc8000bf05070 */
[----:B------:R-:W-:-:S13]  /*0cc0*/  ISETP.NE.AND.EX P0, PT, RZ, UR5, PT, P0 ;  /* 0x00000005ff007c0c */ /* 0x000fda000bf05300 */
[----:B------:R-:W-:Y:S05]  /*0cd0*/  @!P0 BRA `(.L_x_9) ;  /* 0x00000000000c8947 */ /* 0x000fea0003800000 */
[----:B------:R-:W0:Y:S02]  /*0ce0*/  LDC.64 R154, c[0x0][0x588] ;  /* 0x00016200ff9a7b82 */ /* 0x000e240000000a00 */
[----:B0-----:R1:W5:Y:S01]  /*0cf0*/  LDG.E R154, desc[UR36][R154.64] ;  /* 0x000000249a9a7981 */ /* 0x001362000c1e1900 */
[----:B------:R-:W-:Y:S05]  /*0d00*/  BRA `(.L_x_8) ;  /* 0x0000000000087947 */ /* 0x000fea0003800000 */
.L_x_9:
[----:B------:R-:W-:Y:S02]  /*0d10*/  ULDC UR4, c[0x0][0x580] ;  /* 0x0001600000047ab9 */ /* 0x000fe40000000800 */
[----:B------:R-:W-:-:S07]  /*0d20*/  IMAD.U32 R154, RZ, RZ, UR4 ;  /* 0x00000004ff9a7e24 */ /* 0x000fce000f8e00ff */
.L_x_8:
[----:B------:R-:W-:Y:S02]  /*0d30*/  ULDC.64 UR4, c[0x0][0x5a0] ;  /* 0x0001680000047ab9 */ /* 0x000fe40000000a00 */
[----:B------:R-:W-:-:S04]  /*0d40*/  ISETP.NE.U32.AND P0, PT, RZ, UR4, PT ;  /* 0x00000004ff007c0c */ /* 0x000fc8000bf05070 */
[----:B------:R-:W-:-:S13]  /*0d50*/  ISETP.NE.AND.EX P0, PT, RZ, UR5, PT, P0 ;  /* 0x00000005ff007c0c */ /* 0x000fda000bf05300 */
[----:B------:R-:W-:Y:S05]  /*0d60*/  @!P0 BRA `(.L_x_10) ;  /* 0x00000000001c8947 */ /* 0x000fea0003800000 */
[----:B0-----:R-:W0:Y:S02]  /*0d70*/  LDC.64 R4, c[0x0][0x5a0] ;  /* 0x00016800ff047b82 */ /* 0x001e240000000a00 */
[----:B0-----:R-:W2:Y:S02]  /*0d80*/  LDG.E.64 R4, desc[UR36][R4.64] ;  /* 0x0000002404047981 */ /* 0x001ea4000c1e1b00 */
[----:B--2---:R-:W-:-:S04]  /*0d90*/  ISETP.NE.U32.AND P0, PT, R4, RZ, PT ;  /* 0x000000ff0400720c */ /* 0x004fc80003f05070 */
[----:B------:R-:W-:-:S13]  /*0da0*/  ISETP.NE.AND.EX P0, PT, R5, RZ, PT, P0 ;  /* 0x000000ff0500720c */ /* 0x000fda0003f05300 */
[----:B------:R-:W-:Y:S05]  /*0db0*/  @!P0 BRA `(.L_x_10) ;  /* 0x0000000000088947 */ /* 0x000fea0003800000 */
[----:B-1----:R0:W5:Y:S01]  /*0dc0*/  LD.E R155, desc[UR36][R4.64] ;  /* 0x00000024049b7980 */ /* 0x002162000c101900 */
[----:B------:R-:W-:Y:S05]  /*0dd0*/  BRA `(.L_x_11) ;  /* 0x0000000000247947 */ /* 0x000fea0003800000 */
.L_x_10:
[----:B------:R-:W-:Y:S02]  /*0de0*/  ULDC.64 UR4, c[0x0][0x590] ;  /* 0x0001640000047ab9 */ /* 0x000fe40000000a00 */
[----:B------:R-:W-:-:S04]  /*0df0*/  ISETP.NE.U32.AND P0, PT, RZ, UR4, PT ;  /* 0x00000004ff007c0c */ /* 0x000fc8000bf05070 */
[----:B------:R-:W-:-:S13]  /*0e00*/  ISETP.NE.AND.EX P0, PT, RZ, UR5, PT, P0 ;  /* 0x00000005ff007c0c */ /* 0x000fda000bf05300 */
[----:B------:R-:W-:Y:S05]  /*0e10*/  @!P0 BRA `(.L_x_12) ;  /* 0x00000000000c8947 */ /* 0x000fea0003800000 */
[----:B0-----:R-:W1:Y:S02]  /*0e20*/  LDC.64 R4, c[0x0][0x590] ;  /* 0x00016400ff047b82 */ /* 0x001e640000000a00 */
[----:B-1----:R1:W5:Y:S01]  /*0e30*/  LDG.E R155, desc[UR36][R4.64] ;  /* 0x00000024049b7981 */ /* 0x002362000c1e1900 */
[----:B------:R-:W-:Y:S05]  /*0e40*/  BRA `(.L_x_11) ;  /* 0x0000000000087947 */ /* 0x000fea0003800000 */
.L_x_12:
[----:B------:R-:W-:Y:S02]  /*0e50*/  ULDC UR4, c[0x0][0x584] ;  /* 0x0001610000047ab9 */ /* 0x000fe40000000800 */
[----:B-1----:R-:W-:-:S07]  /*0e60*/  IMAD.U32 R155, RZ, RZ, UR4 ;  /* 0x00000004ff9b7e24 */ /* 0x002fce000f8e00ff */
.L_x_11:
[----:B------:R-:W-:-:S13]  /*0e70*/  LOP3.LUT P0, RZ, R0, 0xff, RZ, 0xc0, !PT ;  /* 0x000000ff00ff7812 */ /* 0x000fda000780c0ff */
[----:B------:R-:W-:Y:S05]  /*0e80*/  @!P0 EXIT ;  /* 0x000000000000894d */ /* 0x000fea0003800000 */
[----:B------:R-:W-:Y:S01]  /*0e90*/  ULDC UR4, c[0x0][0x28c] ;  /* 0x0000a30000047ab9 */ /* 0x000fe20000000800 */
[----:B------:R-:W-:Y:S01]  /*0ea0*/  LOP3.LUT R164, R19, 0x1, RZ, 0xfc, !PT ;  /* 0x0000000113a47812 */ /* 0x000fe200078efcff */
[----:B------:R-:W-:Y:S01]  /*0eb0*/  UIADD3 UR4, UR4, 0x3f, URZ ;  /* 0x0000003f04047890 */ /* 0x000fe2000fffe03f */
[----:B------:R-:W-:Y:S01]  /*0ec0*/  UMOV UR38, URZ ;  /* 0x0000003f00267c82 */ /* 0x000fe20008000000 */
[----:B------:R-:W-:Y:S02]  /*0ed0*/  UMOV UR39, URZ ;  /* 0x0000003f00277c82 */ /* 0x000fe40008000000 */
[----:B------:R-:W-:-:S04]  /*0ee0*/  USHF.R.S32.HI UR5, URZ, 0x1f, UR4 ;  /* 0x0000001f3f057899 */ /* 0x000fc80008011404 */
[----:B------:R-:W-:-:S04]  /*0ef0*/  ULEA.HI UR5, UR5, UR4, URZ, 0x6 ;  /* 0x0000000405057291 */ /* 0x000fc8000f8f303f */
[----:B------:R-:W-:-:S12]  /*0f00*/  USHF.R.S32.HI UR40, URZ, 0x6, UR5 ;  /* 0x000000063f287899 */ /* 0x000fd80008011405 */
.L_x_284:
[----:B------:R-:W-:Y:S01]  /*0f10*/  LOP3.LUT R0, R18, 0x80, RZ, 0xc0, !PT ;  /* 0x0000008012007812 */ /* 0x000fe200078ec0ff */
[----:B--2---:R-:W2:Y:S01]  /*0f20*/  S2UR UR7, SR_CgaCtaId ;  /* 0x00000000000779c3 */ /* 0x004ea20000008800 */
[----:B------:R-:W-:Y:S02]  /*0f30*/  UMOV UR6, 0x400 ;  /* 0x0000040000067882 */ /* 0x000fe40000000000 */
[----:B------:R-:W-:-:S06]  /*0f40*/  SHF.R.U32.HI R0, RZ, 0x7, R0 ;  /* 0x00000007ff007819 */ /* 0x000fcc0000011600 */
[----:B---3--:R-:W3:Y:S01]  /*0f50*/  SHFL.IDX PT, R0, R0, RZ, 0x1f ;  /* 0x00001fff00007589 */ /* 0x008ee200000e0000 */
[----:B--2---:R-:W-:Y:S01]  /*0f60*/  ULEA UR42, UR7, UR6, 0x18 ;  /* 0x00000006072a7291 */ /* 0x004fe2000f8ec03f */
[----:B---3--:R-:W-:-:S13]  /*0f70*/  R2UR UR4, R0 ;  /* 0x00000000000472ca */ /* 0x008fda00000e0000 */
[----:B------:R-:W-:-:S04]  /*0f80*/  ULEA.HI UR5, UR4, UR4, URZ, 0x1 ;  /* 0x0000000404057291 */ /* 0x000fc8000f8f083f */
[----:B------:R-:W-:-:S04]  /*0f90*/  ULOP3.LUT UR5, UR5, 0x7fffe, URZ, 0xc0, !UPT ;  /* 0x0007fffe05057892 */ /* 0x000fc8000f8ec03f */
[----:B------:R-:W-:-:S03]  /*0fa0*/  UIADD3 UR5, UR4, -UR5, URZ ;  /* 0x8000000504057290 */ /* 0x000fc6000fffe03f */
[----:B------:R-:W-:Y:S01]  /*0fb0*/  ULDC UR4, c[0x0][0x28c] ;  /* 0x0000a30000047ab9 */ /* 0x000fe20000000800 */
[----:B------:R-:W-:Y:S01]  /*0fc0*/  ULEA UR5, UR5, UR42, 0xd ;  /* 0x0000002a05057291 */ /* 0x000fe2000f8e683f */
[----:B------:R-:W-:-:S03]  /*0fd0*/  ISETP.LT.AND P0, PT, RZ, UR4, PT ;  /* 0x00000004ff007c0c */ /* 0x000fc6000bf01270 */
[----:B------:R-:W-:-:S04]  /*0fe0*/  UIADD3 UR5, UR5, 0x100, URZ ;  /* 0x0000010005057890 */ /* 0x000fc8000fffe03f */
[----:B------:R-:W-:-:S04]  /*0ff0*/  USHF.R.U32.HI UR5, URZ, 0x4, UR5 ;  /* 0x000000043f057899 */ /* 0x000fc80008011605 */
[----:B------:R-:W-:Y:S02]  /*1000*/  ULOP3.LUT UR41, UR5, 0x3fff, URZ, 0xc0, !UPT ;  /* 0x00003fff05297892 */ /* 0x000fe4000f8ec03f */
[----:B-1--45:R-:W-:Y:S10]  /*1010*/  @P0 BRA `(.L_x_13) ;  /* 0x0000000000400947 */ /* 0x032ff40003800000 */
[----:B------:R-:W-:Y:S01]  /*1020*/  MOV R0, 0x0 ;  /* 0x0000000000007802 */ /* 0x000fe20000000f00 */
[----:B------:R-:W-:Y:S01]  /*1030*/  ULDC.64 UR4, c[0x4][0x68] ;  /* 0x01001a0000047ab9 */ /* 0x000fe20000000a00 */
[----:B------:R-:W-:Y:S01]  /*1040*/  ULDC.64 UR6, c[0x4][0x8] ;  /* 0x0100020000067ab9 */ /* 0x000fe20000000a00 */
[----:B01----:R-:W-:Y:S01]  /*1050*/  IMAD.U32 R4, RZ, RZ, UR4 ;  /* 0x00000004ff047e24 */ /* 0x003fe2000f8e00ff */
[----:B------:R0:W1:Y:S01]  /*1060*/  LDC.64 R14, c[0x4][R0] ;  /* 0x01000000000e7b82 */ /* 0x0000620000000a00 */
[----:B------:R-:W-:Y:S01]  /*1070*/  IMAD.U32 R5, RZ, RZ, UR5 ;  /* 0x00000005ff057e24 */ /* 0x000fe2000f8e00ff */
[----:B------:R-:W-:Y:S01]  /*1080*/  ULDC.64 UR4, c[0x4][0x70] ;  /* 0x01001c0000047ab9 */ /* 0x000fe20000000a00 */
[----:B------:R-:W-:Y:S01]  /*1090*/  MOV R10, UR6 ;  /* 0x00000006000a7c02 */ /* 0x000fe20008000f00 */
[----:B------:R-:W-:Y:S02]  /*10a0*/  IMAD.U32 R6, RZ, RZ, UR4 ;  /* 0x00000004ff067e24 */ /* 0x000fe4000f8e00ff */
[----:B------:R-:W-:-:S02]  /*10b0*/  IMAD.U32 R7, RZ, RZ, UR5 ;  /* 0x00000005ff077e24 */ /* 0x000fc4000f8e00ff */
[----:B------:R-:W-:Y:S02]  /*10c0*/  IMAD.U32 R11, RZ, RZ, UR7 ;  /* 0x00000007ff0b7e24 */ /* 0x000fe4000f8e00ff */
[----:B------:R-:W-:Y:S02]  /*10d0*/  IMAD.MOV.U32 R8, RZ, RZ, 0x1e1 ;  /* 0x000001e1ff087424 */ /* 0x000fe400078e00ff */
[----:B------:R-:W-:Y:S02]  /*10e0*/  IMAD.MOV.U32 R12, RZ, RZ, 0x1 ;  /* 0x00000001ff0c7424 */ /* 0x000fe400078e00ff */
[----:B0-----:R-:W-:-:S07]  /*10f0*/  IMAD.MOV.U32 R13, RZ, RZ, RZ ;  /* 0x000000ffff0d7224 */ /* 0x001fce00078e00ff */
[----:B------:R-:W-:-:S07]  /*1100*/  LEPC R20, `(.L_x_13) ;  /* 0x000000001014794e */ /* 0x000fce0000000000 */
[----:B-1---5:R-:W-:Y:S05]  /*1110*/  CALL.ABS.NOINC R14 ;  /* 0x000000000e007343 */ /* 0x022fea0003c00000 */
.L_x_13:
[----:B------:R-:W-:-:S13]  /*1120*/  ISETP.NE.AND P0, PT, R164, 0x3, PT ;  /* 0x00000003a400780c */ /* 0x000fda0003f05270 */
[----:B------:R-:W-:Y:S05]  /*1130*/  @!P0 BRA `(.L_x_14) ;  /* 0x0000000000048947 */ /* 0x000fea0003800000 */
[----:B------:R-:W-:Y:S01]  /*1140*/  BPT.TRAP 0x1 ;  /* 0x000000040000795c */ /* 0x000fe20000300000 */
.L_x_14:
[----:B------:R-:W-:Y:S02]  /*1150*/  IMAD.U32 R3, RZ, RZ, UR39 ;  /* 0x00000027ff037e24 */ /* 0x000fe4000f8e00ff */
[----:B------:R-:W-:-:S03]  /*1160*/  IMAD.U32 R0, RZ, RZ, UR38 ;  /* 0x00000026ff007e24 */ /* 0x000fc6000f8e00ff */
[----:B------:R-:W-:Y:S02]  /*1170*/  LEA R3, R3, UR42, 0x3 ;  /* 0x0000002a03037c11 */ /* 0x000fe4000f8e18ff */
[----:B------:R-:W-:-:S04]  /*1180*/  SHF.L.U32 R0, R0, 0x1f, RZ ;  /* 0x0000001f00007819 */ /* 0x000fc800000006ff */
[----:B------:R2:W3:Y:S01]  /*1190*/  SYNCS.PHASECHK.TRANS64.TRYWAIT P1, [R3+URZ], R0 ;  /* 0x00000000030075a7 */ /* 0x0004e2000802017f */
[----:B------:R-:W-:Y:S05]  /*11a0*/  @!P0 BRA `(.L_x_15) ;  /* 0x0000000000048947 */ /* 0x000fea0003800000 */
[----:B------:R-:W-:Y:S01]  /*11b0*/  BPT.TRAP 0x1 ;  /* 0x000000040000795c */ /* 0x000fe20000300000 */
.L_x_15:
[----:B---3--:R-:W-:Y:S05]  /*11c0*/  @P1 BRA `(.L_x_16) ;  /* 0x0000000000081947 */ /* 0x008fea0003800000 */
[----:B------:R-:W3:Y:S02]  /*11d0*/  SYNCS.PHASECHK.TRANS64.TRYWAIT P1, [R3+URZ], R0 ;  /* 0x00000000030075a7 */ /* 0x000ee4000802017f */
[----:B---3--:R-:W-:Y:S05]  /*11e0*/  @!P1 BRA `(.L_x_17) ;  /* 0x000000ac00dc9947 */ /* 0x008fea0003800000 */
.L_x_16:
[----:B------:R-:W-:-:S04]  /*11f0*/  UISETP.LT.AND UP0, UPT, UR40, 0x1, UPT ;  /* 0x000000012800788c */ /* 0x000fc8000bf01270 */
[----:B------:R-:W-:-:S04]  /*1200*/  USEL UR4, UR40, 0x1, UP0 ;  /* 0x0000000128047887 */ /* 0x000fc80008000000 */
[----:B------:R-:W-:-:S06]  /*1210*/  UIADD3 UR4, UR40, -UR4, URZ ;  /* 0x8000000428047290 */ /* 0x000fcc000fffe03f */
[----:B--23--:R-:W-:Y:S01]  /*1220*/  IMAD.U32 R0, RZ, RZ, UR4 ;  /* 0x00000004ff007e24 */ /* 0x00cfe2000f8e00ff */
[----:B------:R-:W-:Y:S05]  /*1230*/  WARPSYNC.ALL ;  /* 0x0000000000007948 */ /* 0x000fea0003800000 */
[----:B------:R-:W-:Y:S01]  /*1240*/  ISETP.GE.AND P1, PT, R0, 0x1, PT ;  /* 0x000000010000780c */ /* 0x000fe20003f26270 */
[----:B------:R-:W-:Y:S01]  /*1250*/  UIADD3 UR4, UR42, 0x18100, URZ ;  /* 0x000181002a047890 */ /* 0x000fe2000fffe03f */
[----:B------:R-:W-:Y:S01]  /*1260*/  WARPGROUP.ARRIVE ;  /* 0x00000000000079c5 */ /* 0x000fe20000000000 */
[----:B------:R-:W-:Y:S01]  /*1270*/  UMOV UR9, 0x40000040 ;  /* 0x4000004000097882 */ /* 0x000fe20000000000 */
[----:B------:R-:W-:Y:S01]  /*1280*/  UMOV UR11, 0x40000040 ;  /* 0x40000040000b7882 */ /* 0x000fe20000000000 */
[----:B------:R-:W-:-:S04]  /*1290*/  USHF.R.U32.HI UR4, URZ, 0x4, UR4 ;  /* 0x000000043f047899 */ /* 0x000fc80008011604 */
[----:B------:R-:W-:Y:S02]  /*12a0*/  ULOP3.LUT UR5, UR4, 0x3fff, URZ, 0xc0, !UPT ;  /* 0x00003fff04057892 */ /* 0x000fe4000f8ec03f */
[----:B------:R-:W-:Y:S02]  /*12b0*/  ULOP3.LUT UR4, UR41, 0x10000, URZ, 0xfc, !UPT ;  /* 0x0001000029047892 */ /* 0x000fe4000f8efc3f */
[----:B------:R-:W-:Y:S02]  /*12c0*/  ULOP3.LUT UR5, UR5, 0x10000, URZ, 0xfc, !UPT ;  /* 0x0001000005057892 */ /* 0x000fe4000f8efc3f */
[----:B------:R-:W-:Y:S02]  /*12d0*/  ULEA UR6, UR39, UR4, 0xb ;  /* 0x0000000427067291 */ /* 0x000fe4000f8e583f */
[----:B------:R-:W-:-:S05]  /*12e0*/  ULEA UR7, UR39, UR5, 0xa ;  /* 0x0000000527077291 */ /* 0x000fca000f8e503f */
[----:B------:R-:W-:Y:S02]  /*12f0*/  UMOV UR8, UR6 ;  /* 0x0000000600087c82 */ /* 0x000fe40008000000 */
[----:B------:R-:W-:Y:S02]  /*1300*/  UMOV UR10, UR7 ;  /* 0x00000007000a7c82 */ /* 0x000fe40008000000 */
[----:B------:R-:W-:Y:S01]  /*1310*/  HGMMA.64x128x16.F32.BF16 R88, gdesc[UR8], RZ, !UPT, gsb0 ;  /* 0x01e00000085879f0 */ /* 0x000fe2000c0018ff */
[----:B------:R-:W-:Y:S01]  /*1320*/  UIADD3 UR8, UR6, 0x400, URZ ;  /* 0x0000040006087890 */ /* 0x000fe2000fffe03f */
[----:B------:R-:W-:Y:S01]  /*1330*/  UMOV UR9, 0x40000040 ;  /* 0x4000004000097882 */ /* 0x000fe20000000000 */
[----:B------:R-:W-:Y:S02]  /*1340*/  WARPGROUP.DEPBAR.LE gsb0, 0x0 ;  /* 0x00008000000079c5 */ /* 0x000fe40000010000 */
[----:B------:R-:W-:-:S07]  /*1350*/  WARPGROUP.ARRIVE ;  /* 0x00000000000079c5 */ /* 0x000fce0000000000 */
[----:B------:R-:W-:Y:S01]  /*1360*/  HGMMA.64x128x16.F32.BF16 R24, gdesc[UR8], RZ, !UPT, gsb0 ;  /* 0x01e00000081879f0 */ /* 0x000fe2000c0018ff */
[----:B------:R-:W-:Y:S02]  /*1370*/  UIADD3 UR8, UR6, 0x2, URZ ;  /* 0x0000000206087890 */ /* 0x000fe4000fffe03f */
[----:B------:R-:W-:Y:S01]  /*1380*/  UIADD3 UR10, UR7, 0x2, URZ ;  /* 0x00000002070a7890 */ /* 0x000fe2000fffe03f */
[----:B------:R-:W-:Y:S01]  /*1390*/  UMOV UR9, 0x40000040 ;  /* 0x4000004000097882 */ /* 0x000fe20000000000 */
[----:B------:R-:W-:Y:S01]  /*13a0*/  UMOV UR11, 0x40000040 ;  /* 0x40000040000b7882 */ /* 0x000fe20000000000 */
[----:B------:R-:W-:Y:S02]  /*13b0*/  WARPGROUP.DEPBAR.LE gsb0, 0x0 ;  /* 0x00008000000079c5 */ /* 0x000fe40000010000 */
[----:B------:R-:W-:-:S06]  /*13c0*/  WARPGROUP.ARRIVE ;  /* 0x00000000000079c5 */ /* 0x000fcc0000000000 */
[----:B------:R-:W-:Y:S01]  /*13d0*/  HGMMA.64x128x16.F32.BF16 R88, gdesc[UR8], R88, gsb0 ;  /* 0x01e00000085879f0 */ /* 0x000fe20008001858 */
[----:B------:R-:W-:Y:S01]  /*13e0*/  UIADD3 UR8, UR6, 0x402, URZ ;  /* 0x0000040206087890 */ /* 0x000fe2000fffe03f */
[----:B------:R-:W-:Y:S01]  /*13f0*/  UMOV UR9, 0x40000040 ;  /* 0x4000004000097882 */ /* 0x000fe20000000000 */
[----:B------:R-:W-:Y:S02]  /*1400*/  WARPGROUP.DEPBAR.LE gsb0, 0x0 ;  /* 0x00008000000079c5 */ /* 0x000fe40000010000 */
[----:B------:R-:W-:-:S07]  /*1410*/  WARPGROUP.ARRIVE ;  /* 0x00000000000079c5 */ /* 0x000fce0000000000 */
[----:B------:R-:W-:Y:S01]  /*1420*/  HGMMA.64x128x16.F32.BF16 R24, gdesc[UR8], R24, gsb0 ;  /* 0x01e00000081879f0 */ /* 0x000fe20008001818 */
        /* <DEDUP_REMOVED lines=23> */
[----:B------:R-:W-:Y:S03]  /*15a0*/  HGMMA.64x128x16.F32.BF16 R24, gdesc[UR8], R24, gsb0 ;  /* 0x01e00000081879f0 */ /* 0x000fe60008001818 */
[----:B------:R-:W-:Y:S02]  /*15b0*/  WARPGROUP.DEPBAR.LE gsb0, 0x0 ;  /* 0x00008000000079c5 */ /* 0x000fe40000010000 */
[----:B------:R-:W-:Y:S05]  /*15c0*/  @!P1 BRA `(.L_x_18) ;  /* 0x0000000400689947 */ /* 0x000fea0003800000 */
[----:B------:R-:W-:-:S04]  /*15d0*/  UIADD3 UR6, UR39, 0x1, URZ ;  /* 0x0000000127067890 */ /* 0x000fc8000fffe03f */
[----:B------:R-:W-:-:S04]  /*15e0*/  UISETP.NE.AND UP0, UPT, UR6, 0x3, UPT ;  /* 0x000000030600788c */ /* 0x000fc8000bf05270 */
[----:B------:R-:W-:Y:S02]  /*15f0*/  USEL UR7, URZ, 0x1, UP0 ;  /* 0x000000013f077887 */ /* 0x000fe40008000000 */
[----:B------:R-:W-:Y:S02]  /*1600*/  USEL UR6, UR6, URZ, UP0 ;  /* 0x0000003f06067287 */ /* 0x000fe40008000000 */
[----:B------:R-:W-:-:S06]  /*1610*/  ULOP3.LUT UR7, UR38, UR7, URZ, 0x3c, !UPT ;  /* 0x0000000726077292 */ /* 0x000fcc000f8e3c3f */
[----:B01----:R-:W-:Y:S01]  /*1620*/  IMAD.U32 R5, RZ, RZ, UR7 ;  /* 0x00000007ff057e24 */ /* 0x003fe2000f8e00ff */
[----:B------:R-:W-:-:S06]  /*1630*/  UMOV UR7, UR39 ;  /* 0x0000002700077c82 */ /* 0x000fcc0008000000 */
.L_x_25:
[----:B01----:R-:W-:Y:S05]  /*1640*/  @!P0 BRA `(.L_x_19) ;  /* 0x0000000000048947 */ /* 0x003fea0003800000 */
[----:B------:R-:W-:Y:S01]  /*1650*/  BPT.TRAP 0x1 ;  /* 0x000000040000795c */ /* 0x000fe20000300000 */
.L_x_19:
[----:B------:R-:W0:Y:S01]  /*1660*/  S2UR UR9, SR_CgaCtaId ;  /* 0x00000000000979c3 */ /* 0x000e220000008800 */
[----:B------:R-:W-:Y:S01]  /*1670*/  UMOV UR8, 0x400 ;  /* 0x0000040000087882 */ /* 0x000fe20000000000 */
[----:B------:R-:W-:Y:S01]  /*1680*/  SHF.L.U32 R3, R5, 0x1f, RZ ;  /* 0x0000001f05037819 */ /* 0x000fe200000006ff */
[----:B0-----:R-:W-:-:S04]  /*1690*/  ULEA UR14, UR9, UR8, 0x18 ;  /* 0x00000008090e7291 */ /* 0x001fc8000f8ec03f */
[----:B------:R-:W-:-:S09]  /*16a0*/  ULEA UR8, UR6, UR14, 0x3 ;  /* 0x0000000e06087291 */ /* 0x000fd2000f8e183f */
[----:B------:R0:W1:Y:S01]  /*16b0*/  SYNCS.PHASECHK.TRANS64.TRYWAIT P1, [UR8], R3 ;  /* 0x00000003ff0075a7 */ /* 0x0000620008020148 */
[----:B------:R-:W-:Y:S05]  /*16c0*/  @!P0 BRA `(.L_x_20) ;  /* 0x0000000000048947 */ /* 0x000fea0003800000 */
[----:B------:R-:W-:Y:S01]  /*16d0*/  BPT.TRAP 0x1 ;  /* 0x000000040000795c */ /* 0x000fe20000300000 */
.L_x_20:
[----:B-1----:R-:W-:Y:S05]  /*16e0*/  @P1 BRA `(.L_x_21) ;  /* 0x0000000000081947 */ /* 0x002fea0003800000 */
[----:B------:R-:W1:Y:S02]  /*16f0*/  SYNCS.PHASECHK.TRANS64.TRYWAIT P1, [UR8], R3 ;  /* 0x00000003ff0075a7 */ /* 0x000e640008020148 */
[----:B-1----:R-:W-:Y:S05]  /*1700*/  @!P1 BRA `(.L_x_22) ;  /* 0x000000a800a89947 */ /* 0x002fea0003800000 */
.L_x_21:
[----:B------:R-:W-:Y:S01]  /*1710*/  ULEA UR12, UR6, UR4, 0xb ;  /* 0x00000004060c7291 */ /* 0x000fe2000f8e583f */
[----:B------:R-:W-:Y:S01]  /*1720*/  WARPGROUP.ARRIVE ;  /* 0x00000000000079c5 */ /* 0x000fe20000000000 */
[----:B------:R-:W-:Y:S01]  /*1730*/  ULEA UR13, UR6, UR5, 0xa ;  /* 0x00000005060d7291 */ /* 0x000fe2000f8e503f */
[----:B------:R-:W-:Y:S01]  /*1740*/  UMOV UR9, 0x40000040 ;  /* 0x4000004000097882 */ /* 0x000fe20000000000 */
[----:B------:R-:W-:-:S03]  /*1750*/  UMOV UR11, 0x40000040 ;  /* 0x40000040000b7882 */ /* 0x000fc60000000000 */
[----:B------:R-:W-:Y:S02]  /*1760*/  UMOV UR8, UR12 ;  /* 0x0000000c00087c82 */ /* 0x000fe40008000000 */
[----:B------:R-:W-:Y:S02]  /*1770*/  UMOV UR10, UR13 ;  /* 0x0000000d000a7c82 */ /* 0x000fe40008000000 */
        /* <DEDUP_REMOVED lines=44> */
[----:B------:R-:W-:Y:S01]  /*1a40*/  BPT.TRAP 0x1 ;  /* 0x000000040000795c */ /* 0x000fe20000300000 */
.L_x_23:
[----:B------:R-:W-:Y:S01]  /*1a50*/  ULEA UR8, UR7, UR14, 0x3 ;  /* 0x0000000e07087291 */ /* 0x000fe2000f8e183f */
[----:B------:R-:W-:-:S03]  /*1a60*/  ISETP.GT.U32.AND P1, PT, R19, 0x1, PT ;  /* 0x000000011300780c */ /* 0x000fc60003f24070 */
[----:B------:R-:W-:-:S04]  /*1a70*/  UIADD3 UR8, UR8, 0x18, URZ ;  /* 0x0000001808087890 */ /* 0x000fc8000fffe03f */
[----:B------:R-:W-:-:S09]  /*1a80*/  UPRMT UR8, URZ, 0x654, UR8 ;  /* 0x000006543f087896 */ /* 0x000fd20008000008 */
[----:B------:R-:W-:Y:S01]  /*1a90*/  SYNCS.ARRIVE.TRANS64.RED.A1T0 RZ, [UR8], RZ ;  /* 0x000000ffffff79a7 */ /* 0x000fe20008100408 */
[----:B------:R-:W-:Y:S05]  /*1aa0*/  @P1 BRA `(.L_x_24) ;  /* 0x0000000000041947 */ /* 0x000fea0003800000 */
[----:B------:R-:W-:Y:S01]  /*1ab0*/  BPT.TRAP 0x1 ;  /* 0x000000040000795c */ /* 0x000fe20000300000 */
.L_x_24:
[----:B------:R-:W-:Y:S01]  /*1ac0*/  UIADD3 UR6, UR6, 0x1, URZ ;  /* 0x0000000106067890 */ /* 0x000fe2000fffe03f */
[C---:B------:R-:W-:Y:S01]  /*1ad0*/  ISETP.GT.AND P1, PT, R0.reuse, 0x1, PT ;  /* 0x000000010000780c */ /* 0x040fe20003f24270 */
[----:B------:R-:W-:Y:S01]  /*1ae0*/  UIADD3 UR7, UR7, 0x1, URZ ;  /* 0x0000000107077890 */ /* 0x000fe2000fffe03f */
[----:B------:R-:W-:Y:S01]  /*1af0*/  IADD3 R0, R0, -0x1, RZ ;  /* 0xffffffff00007810 */ /* 0x000fe20007ffe0ff */
[----:B------:R-:W-:Y:S02]  /*1b00*/  UISETP.NE.AND UP0, UPT, UR6, 0x3, UPT ;  /* 0x000000030600788c */ /* 0x000fe4000bf05270 */
[----:B------:R-:W-:Y:S02]  /*1b10*/  UISETP.NE.AND UP1, UPT, UR7, 0x3, UPT ;  /* 0x000000030700788c */ /* 0x000fe4000bf25270 */
[----:B------:R-:W-:Y:S02]  /*1b20*/  USEL UR8, URZ, 0x1, UP0 ;  /* 0x000000013f087887 */ /* 0x000fe40008000000 */
[----:B------:R-:W-:-:S02]  /*1b30*/  USEL UR6, UR6, URZ, UP0 ;  /* 0x0000003f06067287 */ /* 0x000fc40008000000 */
[----:B------:R-:W-:Y:S02]  /*1b40*/  USEL UR7, UR7, URZ, UP1 ;  /* 0x0000003f07077287 */ /* 0x000fe40008800000 */
[----:B------:R-:W-:Y:S01]  /*1b50*/  LOP3.LUT R5, R5, UR8, RZ, 0x3c, !PT ;  /* 0x0000000805057c12 */ /* 0x000fe2000f8e3cff */
[----:B------:R-:W-:Y:S09]  /*1b60*/  @P1 BRA `(.L_x_25) ;  /* 0xfffffff800b41947 */ /* 0x000ff2000383ffff */
.L_x_18:
[----:B------:R-:W2:Y:S02]  /*1b70*/  LDC R0, c[0x0][0x28c] ;  /* 0x0000a300ff007b82 */ /* 0x000ea40000000800 */
[----:B--2---:R-:W-:-:S13]  /*1b80*/  ISETP.GE.AND P1, PT, R0, 0x1, PT ;  /* 0x000000010000780c */ /* 0x004fda0003f26270 */
[----:B------:R-:W-:Y:S05]  /*1b90*/  @!P1 BRA `(.L_x_26) ;  /* 0x0000000000489947 */ /* 0x000fea0003800000 */
[----:B------:R-:W-:Y:S05]  /*1ba0*/  @!P0 BRA `(.L_x_27) ;  /* 0x0000000000048947 */ /* 0x000fea0003800000 */
[----:B------:R-:W-:Y:S01]  /*1bb0*/  BPT.TRAP 0x1 ;  /* 0x000000040000795c */ /* 0x000fe20000300000 */
.L_x_27:
[----:B------:R-:W2:Y:S01]  /*1bc0*/  S2UR UR7, SR_CgaCtaId ;  /* 0x00000000000779c3 */ /* 0x000ea20000008800 */
[----:B------:R-:W-:Y:S01]  /*1bd0*/  UISETP.LT.AND UP0, UPT, UR40, 0x1, UPT ;  /* 0x000000012800788c */ /* 0x000fe2000bf01270 */
[----:B------:R-:W-:-:S03]  /*1be0*/  ISETP.GT.U32.AND P0, PT, R19, 0x1, PT ;  /* 0x000000011300780c */ /* 0x000fc60003f04070 */
[----:B------:R-:W-:-:S04]  /*1bf0*/  USEL UR6, UR40, 0x1, UP0 ;  /* 0x0000000128067887 */ /* 0x000fc80008000000 */
[----:B------:R-:W-:-:S04]  /*1c00*/  UIADD3 UR6, UR39, UR40, -UR6 ;  /* 0x0000002827067290 */ /* 0x000fc8000fffe806 */
[----:B------:R-:W-:-:S04]  /*1c10*/  UIMAD.WIDE.U32 UR4, UR6, -0x55555555, URZ ;  /* 0xaaaaaaab060478a5 */ /* 0x000fc8000f8e003f */
[----:B------:R-:W-:-:S03]  /*1c20*/  USHF.R.U32.HI UR4, URZ, 0x1, UR5 ;  /* 0x000000013f047899 */ /* 0x000fc60008011605 */
[----:B------:R-:W-:Y:S01]  /*1c30*/  UMOV UR5, 0x400 ;  /* 0x0000040000057882 */ /* 0x000fe20000000000 */
[----:B------:R-:W-:Y:S02]  /*1c40*/  UIMAD UR6, UR4, -0x3, UR6 ;  /* 0xfffffffd040678a4 */ /* 0x000fe4000f8e0206 */
[----:B--2---:R-:W-:-:S04]  /*1c50*/  ULEA UR5, UR7, UR5, 0x18 ;  /* 0x0000000507057291 */ /* 0x004fc8000f8ec03f */
[----:B------:R-:W-:-:S04]  /*1c60*/  ULEA UR6, UR6, UR5, 0x3 ;  /* 0x0000000506067291 */ /* 0x000fc8000f8e183f */
[----:B------:R-:W-:-:S04]  /*1c70*/  UIADD3 UR6, UR6, 0x18, URZ ;  /* 0x0000001806067890 */ /* 0x000fc8000fffe03f */
[----:B------:R-:W-:-:S09]  /*1c80*/  UPRMT UR6, URZ, 0x654, UR6 ;  /* 0x000006543f067896 */ /* 0x000fd20008000006 */
[----:B------:R-:W-:Y:S01]  /*1c90*/  SYNCS.ARRIVE.TRANS64.RED.A1T0 RZ, [UR6], RZ ;  /* 0x000000ffffff79a7 */ /* 0x000fe20008100406 */
[----:B------:R-:W-:Y:S05]  /*1ca0*/  @P0 BRA `(.L_x_26) ;  /* 0x0000000000040947 */ /* 0x000fea0003800000 */
[----:B------:R-:W-:Y:S01]  /*1cb0*/  BPT.TRAP 0x1 ;  /* 0x000000040000795c */ /* 0x000fe20000300000 */
.L_x_26:
[----:B------:R-:W2:Y:S01]  /*1cc0*/  LDC R6, c[0x0][0x288] ;  /* 0x0000a200ff067b82 */ /* 0x000ea20000000800 */
[----:B01----:R-:W-:Y:S01]  /*1cd0*/  LOP3.LUT R4, R18, 0x60, RZ, 0xc0, !PT ;  /* 0x0000006012047812 */ /* 0x003fe200078ec0ff */
[----:B------:R-:W-:Y:S01]  /*1ce0*/  IMAD.SHL.U32 R13, R153, 0x80, RZ ;  /* 0x00000080990d7824 */ /* 0x000fe200078e00ff */
[----:B------:R-:W-:Y:S01]  /*1cf0*/  UIADD3 UR39, UR40, UR39, URZ ;  /* 0x0000002728277290 */ /* 0x000fe2000fffe03f */
[----:B------:R-:W-:Y:S01]  /*1d00*/  SHF.R.U32.HI R3, RZ, 0x2, R18 ;  /* 0x00000002ff037819 */ /* 0x000fe20000011612 */
[----:B------:R-:W-:Y:S01]  /*1d10*/  IMAD.SHL.U32 R15, R152, 0x100, RZ ;  /* 0x00000100980f7824 */ /* 0x000fe200078e00ff */
[----:B------:R-:W-:Y:S01]  /*1d20*/  SHF.R.U32.HI R10, RZ, 0x1, R4 ;  /* 0x00000001ff0a7819 */ /* 0x000fe20000011604 */
[----:B------:R-:W-:Y:S01]  /*1d30*/  UISETP.GT.U32.AND UP0, UPT, UR39, 0x2, UPT ;  /* 0x000000022700788c */ /* 0x000fe2000bf04070 */
[----:B------:R-:W-:Y:S01]  /*1d40*/  LOP3.LUT R4, R18, 0x3, RZ, 0xc0, !PT ;  /* 0x0000000312047812 */ /* 0x000fe200078ec0ff */
[----:B------:R-:W-:Y:S01]  /*1d50*/  ULDC UR7, c[0x0][0x284] ;  /* 0x0000a10000077ab9 */ /* 0x000fe20000000800 */
[----:B------:R-:W-:Y:S01]  /*1d60*/  LOP3.LUT R0, R22, 0x1, RZ, 0xc0, !PT ;  /* 0x0000000116007812 */ /* 0x000fe200078ec0ff */
[----:B------:R-:W-:Y:S01]  /*1d70*/  UISETP.LT.U32.AND UP0, UPT, UR40, 0x3, UP0 ;  /* 0x000000032800788c */ /* 0x000fe20008701070 */
[----:B------:R-:W-:Y:S01]  /*1d80*/  LOP3.LUT R3, R3, 0x7, RZ, 0xc0, !PT ;  /* 0x0000000703037812 */ /* 0x000fe200078ec0ff */
[----:B------:R-:W-:Y:S01]  /*1d90*/  UISETP.GE.U32.AND UP1, UPT, UR40, 0x3, UPT ;  /* 0x000000032800788c */ /* 0x000fe2000bf26070 */
[----:B------:R-:W-:Y:S01]  /*1da0*/  SHF.R.S32.HI R21, RZ, 0x1f, R23 ;  /* 0x0000001fff157819 */ /* 0x000fe20000011417 */
[----:B------:R-:W-:Y:S01]  /*1db0*/  IMAD.SHL.U32 R8, R0, 0x40, RZ ;  /* 0x0000004000087824 */ /* 0x000fe200078e00ff */
[----:B------:R-:W-:Y:S01]  /*1dc0*/  IADD3 R5, RZ, -R10, -R3 ;  /* 0x8000000aff057210 */ /* 0x000fe20007ffe803 */
[----:B------:R-:W-:Y:S01]  /*1dd0*/  ULDC.64 UR8, c[0x0][0x5d0] ;  /* 0x0001740000087ab9 */ /* 0x000fe20000000a00 */
[----:B------:R-:W-:-:S02]  /*1de0*/  UIMAD.WIDE.U32 UR4, UR39, -0x55555555, URZ ;  /* 0xaaaaaaab270478a5 */ /* 0x000fc4000f8e003f */
[----:B------:R-:W-:Y:S01]  /*1df0*/  USEL UR6, URZ, 0x1, !UP0 ;  /* 0x000000013f067887 */ /* 0x000fe2000c000000 */
[----:B------:R-:W-:Y:S01]  /*1e00*/  LOP3.LUT R3, R8, 0x40, R3, 0xe2, !PT ;  /* 0x0000004008037812 */ /* 0x000fe200078ee203 */
[----:B------:R-:W-:Y:S01]  /*1e10*/  IMAD.WIDE R8, R152, 0x100, RZ ;  /* 0x0000010098087825 */ /* 0x000fe200078e02ff */
[----:B------:R-:W-:Y:S01]  /*1e20*/  USHF.R.U32.HI UR4, URZ, 0x1, UR5 ;  /* 0x000000013f047899 */ /* 0x000fe20008011605 */
[----:B--2---:R-:W-:Y:S01]  /*1e30*/  ISETP.GE.AND P0, PT, R13, R6, PT ;  /* 0x000000060d00720c */ /* 0x004fe20003f06270 */
[----:B------:R-:W-:Y:S01]  /*1e40*/  ULOP3.LUT UR38, UR38, UR6, URZ, 0x3c, !UPT ;  /* 0x0000000626267292 */ /* 0x000fe2000f8e3c3f */
[----:B------:R-:W-:Y:S01]  /*1e50*/  IMAD R12, R4, -0x2, R6 ;  /* 0xfffffffe040c7824 */ /* 0x000fe200078e0206 */
[----:B------:R-:W-:Y:S01]  /*1e60*/  LOP3.LUT R153, R8, R3, R10, 0xfe, !PT ;  /* 0x0000000308997212 */ /* 0x000fe200078efe0a */
[----:B------:R-:W-:Y:S01]  /*1e70*/  IMAD.SHL.U32 R6, R18, 0x2, RZ ;  /* 0x0000000212067824 */ /* 0x000fe200078e00ff */
[----:B------:R-:W-:Y:S01]  /*1e80*/  ISETP.GE.OR P0, PT, R15, UR7, P0 ;  /* 0x000000070f007c0c */ /* 0x000fe20008706670 */
[----:B------:R-:W-:Y:S01]  /*1e90*/  IMAD R4, R21, UR8, RZ ;  /* 0x0000000815047c24 */ /* 0x000fe2000f8e02ff */
[----:B------:R-:W-:Y:S01]  /*1ea0*/  UIMAD UR39, UR4, -0x3, UR39 ;  /* 0xfffffffd042778a4 */ /* 0x000fe2000f8e0227 */
[----:B------:R-:W-:Y:S01]  /*1eb0*/  IMAD R0, R0, -0x40, R5 ;  /* 0xffffffc000007824 */ /* 0x000fe200078e0205 */
[----:B------:R-:W-:Y:S01]  /*1ec0*/  LOP3.LUT R6, R13, 0x6, R6, 0xf8, !PT ;  /* 0x000000060d067812 */ /* 0x000fe200078ef806 */
[----:B------:R-:W-:Y:S01]  /*1ed0*/  IMAD R11, R23, UR9, R4 ;  /* 0x00000009170b7c24 */ /* 0x000fe2000f8e0204 */
[----:B------:R-:W-:Y:S01]  /*1ee0*/  @UP1 ULOP3.LUT UR38, UR38, 0x1, UR4, 0x78, !UPT ;  /* 0x0000000126261892 */ /* 0x000fe2000f8e7804 */
[----:B------:R-:W-:Y:S01]  /*1ef0*/  IMAD.MOV.U32 R152, RZ, RZ, -0x1 ;  /* 0xffffffffff987424 */ /* 0x000fe200078e00ff */
[----:B------:R-:W-:-:S02]  /*1f00*/  SHF.R.S32.HI R7, RZ, 0x1f, R6 ;  /* 0x0000001fff077819 */ /* 0x000fc40000011406 */
[----:B------:R-:W-:Y:S01]  /*1f10*/  IADD3 R3, -R15, UR7, R0 ;  /* 0x000000070f037c10 */ /* 0x000fe2000fffe100 */
[----:B------:R-:W-:Y:S02]  /*1f20*/  IMAD.IADD R0, R12, 0x1, -R13 ;  /* 0x000000010c007824 */ /* 0x000fe400078e0a0d */
[----:B------:R-:W-:-:S04]  /*1f30*/  IMAD.WIDE.U32 R4, R23, UR8, R6 ;  /* 0x0000000817047c25 */ /* 0x000fc8000f8e0006 */
[----:B------:R-:W-:Y:S02]  /*1f40*/  IMAD.IADD R11, R5, 0x1, R11 ;  /* 0x00000001050b7824 */ /* 0x000fe400078e020b */
[----:B------:R-:W-:Y:S01]  /*1f50*/  IMAD.MOV.U32 R10, RZ, RZ, R4 ;  /* 0x000000ffff0a7224 */ /* 0x000fe200078e0004 */
[----:B------:R-:W-:Y:S06]  /*1f60*/  @P0 BRA `(.L_x_28) ;  /* 0x00000084006c0947 */ /* 0x000fec0003800000 */
[----:B------:R-:W0:Y:S01]  /*1f70*/  LDC.64 R4, c[0x0][0x5c8] ;  /* 0x00017200ff047b82 */ /* 0x000e220000000a00 */
[----:B-----5:R-:W-:Y:S01]  /*1f80*/  FSETP.NEU.AND P0, PT, R155, RZ, PT ;  /* 0x000000ff9b00720b */ /* 0x020fe20003f0d000 */
[----:B------:R-:W-:Y:S01]  /*1f90*/  BSSY B0, `(.L_x_28) ;  /* 0x0000858000007945 */ /* 0x000fe20003800000 */
[----:B------:R-:W-:-:S04]  /*1fa0*/  ISETP.GT.AND P3, PT, R3, RZ, PT ;  /* 0x000000ff0300720c */ /* 0x000fc80003f64270 */
[----:B------:R-:W-:Y:S01]  /*1fb0*/  ISETP.GT.AND P1, PT, R0, RZ, P3 ;  /* 0x000000ff0000720c */ /* 0x000fe20001f24270 */
[-C--:B0-----:R-:W-:Y:S02]  /*1fc0*/  IMAD R12, R9, R4.reuse, RZ ;  /* 0x00000004090c7224 */ /* 0x081fe400078e02ff */
[----:B------:R-:W-:-:S04]  /*1fd0*/  IMAD.WIDE.U32 R166, R153, R4, R10 ;  /* 0x0000000499a67225 */ /* 0x000fc800078e000a */
[----:B------:R-:W-:-:S05]  /*1fe0*/  IMAD R11, R153, R5, R12 ;  /* 0x00000005990b7224 */ /* 0x000fca00078e020c */
[----:B------:R-:W-:Y:S01]  /*1ff0*/  IADD3 R169, R167, R11, RZ ;  /* 0x0000000ba7a97210 */ /* 0x000fe20007ffe0ff */
[----:B------:R-:W-:Y:S06]  /*2000*/  @!P0 BRA `(.L_x_29) ;  /* 0x00000060000c8947 */ /* 0x000fec0003800000 */
[----:B------:R-:W0:Y:S01]  /*2010*/  LDC.64 R12, c[0x0][0x5b8] ;  /* 0x00016e00ff0c7b82 */ /* 0x000e220000000a00 */
[----:B------:R-:W-:-:S07]  /*2020*/  ULDC.64 UR4, c[0x0][0x5c0] ;  /* 0x0001700000047ab9 */ /* 0x000fce0000000a00 */
[----:B------:R-:W1:Y:S08]  /*2030*/  LDC.64 R14, c[0x0][0x5b0] ;  /* 0x00016c00ff0e7b82 */ /* 0x000e700000000a00 */
[----:B------:R-:W2:Y:S01]  /*2040*/  LDC.64 R10, c[0x0][0x5a8] ;  /* 0x00016a00ff0a7b82 */ /* 0x000ea20000000a00 */
[----:B0-----:R-:W-:-:S04]  /*2050*/  IMAD R20, R21, R12, RZ ;  /* 0x0000000c15147224 */ /* 0x001fc800078e02ff */
[C---:B------:R-:W-:Y:S02]  /*2060*/  IMAD R13, R23.reuse, R13, R20 ;  /* 0x0000000d170d7224 */ /* 0x040fe400078e0214 */
[----:B------:R-:W-:-:S04]  /*2070*/  IMAD.WIDE.U32 R20, R23, R12, R6 ;  /* 0x0000000c17147225 */ /* 0x000fc800078e0006 */
[----:B-1----:R-:W-:Y:S02]  /*2080*/  IMAD R156, R9, R14, RZ ;  /* 0x0000000e099c7224 */ /* 0x002fe400078e02ff */
[----:B------:R-:W-:Y:S02]  /*2090*/  IMAD.IADD R157, R21, 0x1, R13 ;  /* 0x00000001159d7824 */ /* 0x000fe400078e020d */
[----:B------:R-:W-:Y:S02]  /*20a0*/  IMAD R167, R153, R15, R156 ;  /* 0x0000000f99a77224 */ /* 0x000fe400078e029c */
[----:B------:R-:W-:-:S04]  /*20b0*/  IMAD.MOV.U32 R156, RZ, RZ, R20 ;  /* 0x000000ffff9c7224 */ /* 0x000fc800078e0014 */
[----:B------:R-:W-:-:S04]  /*20c0*/  IMAD.WIDE.U32 R158, R153, R14, R156 ;  /* 0x0000000e999e7225 */ /* 0x000fc800078e009c */
[----:B------:R-:W-:Y:S01]  /*20d0*/  IMAD.IADD R159, R159, 0x1, R167 ;  /* 0x000000019f9f7824 */ /* 0x000fe200078e02a7 */
[----:B--2---:R-:W-:-:S04]  /*20e0*/  LEA R160, P0, R158, R10, 0x1 ;  /* 0x0000000a9ea07211 */ /* 0x004fc800078008ff */
[----:B------:R-:W-:-:S05]  /*20f0*/  LEA.HI.X R161, R158, R11, R159, 0x1, P0 ;  /* 0x0000000b9ea17211 */ /* 0x000fca00000f0c9f */
[----:B------:R-:W2:Y:S01]  /*2100*/  @P1 LDG.E.LTC128B.U16 R165, desc[UR36][R160.64] ;  /* 0x00000024a0a51981 */ /* 0x000ea2000c1e1520 */
[----:B------:R-:W-:Y:S01]  /*2110*/  IMAD.WIDE.U32 R162, R153, R14, R6 ;  /* 0x0000000e99a27225 */ /* 0x000fe200078e0006 */
[----:B------:R-:W-:Y:S01]  /*2120*/  ISETP.GT.AND P2, PT, R0, 0x1, P3 ;  /* 0x000000010000780c */ /* 0x000fe20001f44270 */
[----:B------:R-:W-:Y:S02]  /*2130*/  BSSY B1, `(.L_x_30) ;  /* 0x0000012000017945 */ /* 0x000fe40003800000 */
[----:B------:R-:W-:Y:S02]  /*2140*/  IMAD.IADD R163, R167, 0x1, R163 ;  /* 0x00000001a7a37824 */ /* 0x000fe400078e02a3 */
[----:B------:R-:W-:-:S04]  /*2150*/  IMAD.WIDE.U32 R162, R23, R12, R162 ;  /* 0x0000000c17a27225 */ /* 0x000fc800078e00a2 */
[----:B--2---:R-:W-:-:S04]  /*2160*/  IMAD.U32 R158, R165, 0x10000, RZ ;  /* 0x00010000a59e7824 */ /* 0x004fc800078e00ff */
[----:B------:R-:W-:Y:S01]  /*2170*/  FMUL R159, R158, R155 ;  /* 0x0000009b9e9f7220 */ /* 0x000fe20000400000 */
[----:B------:R-:W-:-:S03]  /*2180*/  LEA R158, P0, R166, UR4, 0x1 ;  /* 0x00000004a69e7c11 */ /* 0x000fc6000f8008ff */
[----:B------:R-:W-:Y:S01]  /*2190*/  FFMA R159, R88, R154, R159 ;  /* 0x0000009a589f7223 */ /* 0x000fe2000000009f */
[----:B------:R-:W-:-:S04]  /*21a0*/  IMAD.IADD R88, R13, 0x1, R163 ;  /* 0x000000010d587824 */ /* 0x000fc800078e02a3 */
[----:B------:R-:W-:Y:S02]  /*21b0*/  F2FP.BF16.F32.PACK_AB R161, RZ, R159 ;  /* 0x0000009fffa1723e */ /* 0x000fe400000010ff */
[----:B------:R-:W-:Y:S02]  /*21c0*/  LEA.HI.X R159, R166, UR5, R169, 0x1, P0 ;  /* 0x00000005a69f7c11 */ /* 0x000fe400080f0ca9 */
[----:B------:R-:W-:Y:S02]  /*21d0*/  PRMT R163, R161, 0x7610, R163 ;  /* 0x00007610a1a37816 */ /* 0x000fe400000000a3 */
[----:B------:R-:W-:-:S03]  /*21e0*/  LEA R160, P0, R162, R10, 0x1 ;  /* 0x0000000aa2a07211 */ /* 0x000fc600078008ff */
[----:B------:R0:W-:Y:S01]  /*21f0*/  @P1 STG.E.U16 desc[UR36][R158.64], R163 ;  /* 0x000000a39e001986 */ /* 0x0001e2000c101524 */
[----:B------:R-:W-:Y:S01]  /*2200*/  LEA.HI.X R161, R162, R11, R88, 0x1, P0 ;  /* 0x0000000ba2a17211 */ /* 0x000fe200000f0c58 */
[C---:B------:R-:W-:Y:S01]  /*2210*/  IMAD.SHL.U32 R162, R14.reuse, 0x8, RZ ;  /* 0x000000080ea27824 */ /* 0x040fe200078e00ff */
[----:B0-----:R-:W-:Y:S01]  /*2220*/  SHF.L.U64.HI R163, R14, 0x3, R15 ;  /* 0x000000030ea37819 */ /* 0x001fe2000001020f */
[----:B------:R-:W-:Y:S06]  /*2230*/  @!P2 BRA `(.L_x_31) ;  /* 0x000000000004a947 */ /* 0x000fec0003800000 */
[----:B------:R0:W5:Y:S02]  /*2240*/  LDG.E.LTC128B.U16 R165, desc[UR36][R160.64+0x2] ;  /* 0x00000224a0a57981 */ /* 0x000164000c1e1520 */
.L_x_31:
[----:B------:R-:W-:Y:S05]  /*2250*/  BSYNC B1 ;  /* 0x0000000000017941 */ /* 0x000fea0003800000 */
.L_x_30:
[----:B-----5:R-:W-:Y:S01]  /*2260*/  IMAD.U32 R88, R165, 0x10000, RZ ;  /* 0x00010000a5587824 */ /* 0x020fe200078e00ff */
[----:B------:R-:W-:Y:S01]  /*2270*/  ISETP.GT.AND P0, PT, R3, 0x8, PT ;  /* 0x000000080300780c */ /* 0x000fe20003f04270 */
[----:B------:R-:W-:Y:S01]  /*2280*/  IMAD.WIDE.U32 R170, R153, R14, R162 ;  /* 0x0000000e99aa7225 */ /* 0x000fe200078e00a2 */
[----:B------:R-:W-:-:S03]  /*2290*/  PRMT R172, R165, 0x7610, R172 ;  /* 0x00007610a5ac7816 */ /* 0x000fc600000000ac */
[----:B------:R-:W-:Y:S01]  /*22a0*/  FMUL R88, R88, R155 ;  /* 0x0000009b58587220 */ /* 0x000fe20000400000 */
[----:B------:R-:W-:Y:S02]  /*22b0*/  ISETP.GT.AND P1, PT, R0, RZ, P0 ;  /* 0x000000ff0000720c */ /* 0x000fe40000724270 */
[----:B------:R-:W-:Y:S01]  /*22c0*/  IADD3 R169, R167, R171, RZ ;  /* 0x000000aba7a97210 */ /* 0x000fe20007ffe0ff */
[----:B------:R-:W-:Y:S01]  /*22d0*/  FFMA R89, R89, R154, R88 ;  /* 0x0000009a59597223 */ /* 0x000fe20000000058 */
[----:B------:R-:W-:-:S04]  /*22e0*/  IADD3 R166, P4, R20, R170, RZ ;  /* 0x000000aa14a67210 */ /* 0x000fc80007f9e0ff */
[----:B------:R-:W-:Y:S01]  /*22f0*/  F2FP.BF16.F32.PACK_AB R168, RZ, R89 ;  /* 0x00000059ffa8723e */ /* 0x000fe200000010ff */
[----:B------:R-:W-:Y:S01]  /*2300*/  IMAD.X R167, R169, 0x1, R157, P4 ;  /* 0x00000001a9a77824 */ /* 0x000fe200020e069d */
[----:B------:R-:W-:Y:S02]  /*2310*/  LEA R88, P4, R166, R10, 0x1 ;  /* 0x0000000aa6587211 */ /* 0x000fe400078808ff */
[----:B------:R-:W-:Y:S02]  /*2320*/  PRMT R171, R168, 0x7610, R171 ;  /* 0x00007610a8ab7816 */ /* 0x000fe400000000ab */
[----:B------:R-:W-:-:S03]  /*2330*/  LEA.HI.X R89, R166, R11, R167, 0x1, P4 ;  /* 0x0000000ba6597211 */ /* 0x000fc600020f0ca7 */
[----:B------:R1:W-:Y:S04]  /*2340*/  @P2 STG.E.U16 desc[UR36][R158.64+0x2], R171 ;  /* 0x000002ab9e002986 */ /* 0x0003e8000c101524 */
[----:B------:R2:W3:Y:S01]  /*2350*/  @P1 LDG.E.LTC128B.U16 R172, desc[UR36][R88.64] ;  /* 0x0000002458ac1981 */ /* 0x0004e2000c1e1520 */
[----:B------:R-:W-:Y:S01]  /*2360*/  IMAD.SHL.U32 R165, R4, 0x10, RZ ;  /* 0x0000001004a57824 */ /* 0x000fe200078e00ff */
[----:B------:R-:W-:Y:S01]  /*2370*/  IADD3 R170, P2, R6, R170, RZ ;  /* 0x000000aa06aa7210 */ /* 0x000fe20007f5e0ff */
[----:B------:R-:W-:Y:S03]  /*2380*/  BSSY B1, `(.L_x_32) ;  /* 0x0000011000017945 */ /* 0x000fe60003800000 */
[----:B------:R-:W-:Y:S01]  /*2390*/  IADD3 R168, P4, R165, R158, RZ ;  /* 0x0000009ea5a87210 */ /* 0x000fe20007f9e0ff */
[----:B-1----:R-:W-:Y:S01]  /*23a0*/  IMAD.X R171, R7, 0x1, R169, P2 ;  /* 0x0000000107ab7824 */ /* 0x002fe200010e06a9 */
[----:B------:R-:W-:Y:S01]  /*23b0*/  ISETP.GT.AND P2, PT, R0, 0x1, P0 ;  /* 0x000000010000780c */ /* 0x000fe20000744270 */
[----:B------:R-:W-:-:S03]  /*23c0*/  IMAD.WIDE.U32 R170, R23, R12, R170 ;  /* 0x0000000c17aa7225 */ /* 0x000fc600078e00aa */
[----:B--2---:R-:W-:Y:S01]  /*23d0*/  LEA R88, P5, R170, R10, 0x1 ;  /* 0x0000000aaa587211 */ /* 0x004fe200078a08ff */
[----:B---3--:R-:W-:-:S04]  /*23e0*/  IMAD.U32 R166, R172, 0x10000, RZ ;  /* 0x00010000aca67824 */ /* 0x008fc800078e00ff */
[----:B------:R-:W-:Y:S01]  /*23f0*/  FMUL R167, R166, R155 ;  /* 0x0000009ba6a77220 */ /* 0x000fe20000400000 */
[----:B------:R-:W-:-:S03]  /*2400*/  IMAD.IADD R166, R13, 0x1, R171 ;  /* 0x000000010da67824 */ /* 0x000fc600078e02ab */
[----:B------:R-:W-:Y:S01]  /*2410*/  FFMA R90, R90, R154, R167 ;  /* 0x0000009a5a5a7223 */ /* 0x000fe200000000a7 */
[----:B------:R-:W-:Y:S02]  /*2420*/  SHF.L.U64.HI R167, R4, 0x4, R5 ;  /* 0x0000000404a77819 */ /* 0x000fe40000010205 */
[----:B------:R-:W-:Y:S02]  /*2430*/  LEA.HI.X R89, R170, R11, R166, 0x1, P5 ;  /* 0x0000000baa597211 */ /* 0x000fe400028f0ca6 */
[----:B------:R-:W-:Y:S01]  /*2440*/  F2FP.BF16.F32.PACK_AB R90, RZ, R90 ;  /* 0x0000005aff5a723e */ /* 0x000fe200000010ff */
[----:B------:R-:W-:-:S05]  /*2450*/  IMAD.X R169, R167, 0x1, R159, P4 ;  /* 0x00000001a7a97824 */ /* 0x000fca00020e069f */
[----:B------:R1:W-:Y:S01]  /*2460*/  @P1 STG.E.U16 desc[UR36][R168.64], R90 ;  /* 0x0000005aa8001986 */ /* 0x0003e2000c101524 */
[----:B------:R-:W-:Y:S05]  /*2470*/  @!P2 BRA `(.L_x_33) ;  /* 0x000000000004a947 */ /* 0x000fea0003800000 */
[----:B------:R2:W5:Y:S02]  /*2480*/  LDG.E.LTC128B.U16 R172, desc[UR36][R88.64+0x2] ;  /* 0x0000022458ac7981 */ /* 0x000564000c1e1520 */
.L_x_33:
[----:B------:R-:W-:Y:S05]  /*2490*/  BSYNC B1 ;  /* 0x0000000000017941 */ /* 0x000fea0003800000 */
.L_x_32:
[----:B-1---5:R-:W-:Y:S01]  /*24a0*/  IMAD.U32 R90, R172, 0x10000, RZ ;  /* 0x00010000ac5a7824 */ /* 0x022fe200078e00ff */
[----:B------:R-:W-:Y:S01]  /*24b0*/  ISETP.GT.AND P1, PT, R0, 0x8, P3 ;  /* 0x000000080000780c */ /* 0x000fe20001f24270 */
[----:B------:R-:W-:Y:S02]  /*24c0*/  BSSY B1, `(.L_x_34) ;  /* 0x000000a000017945 */ /* 0x000fe40003800000 */
[----:B------:R-:W-:-:S04]  /*24d0*/  FMUL R90, R90, R155 ;  /* 0x0000009b5a5a7220 */ /* 0x000fc80000400000 */
[----:B------:R-:W-:Y:S01]  /*24e0*/  FFMA R90, R91, R154, R90 ;  /* 0x0000009a5b5a7223 */ /* 0x000fe2000000005a */
[----:B------:R-:W-:-:S04]  /*24f0*/  @P2 MOV R91, R169 ;  /* 0x000000a9005b2202 */ /* 0x000fc80000000f00 */
[----:B------:R-:W-:-:S04]  /*2500*/  F2FP.BF16.F32.PACK_AB R90, RZ, R90 ;  /* 0x0000005aff5a723e */ /* 0x000fc800000010ff */
[----:B------:R-:W-:Y:S01]  /*2510*/  PRMT R166, R90, 0x7610, R166 ;  /* 0x000076105aa67816 */ /* 0x000fe200000000a6 */
[----:B------:R-:W-:-:S05]  /*2520*/  @P2 IMAD.MOV.U32 R90, RZ, RZ, R168 ;  /* 0x000000ffff5a2224 */ /* 0x000fca00078e00a8 */
[----:B------:R1:W-:Y:S01]  /*2530*/  @P2 STG.E.U16 desc[UR36][R90.64+0x2], R166 ;  /* 0x000002a65a002986 */ /* 0x0003e2000c101524 */
[----:B------:R-:W-:Y:S05]  /*2540*/  @!P1 BRA `(.L_x_35) ;  /* 0x0000000000049947 */ /* 0x000fea0003800000 */
[----:B------:R3:W5:Y:S02]  /*2550*/  LDG.E.LTC128B.U16 R172, desc[UR36][R160.64+0x10] ;  /* 0x00001024a0ac7981 */ /* 0x000764000c1e1520 */
.L_x_35:
[----:B------:R-:W-:Y:S05]  /*2560*/  BSYNC B1 ;  /* 0x0000000000017941 */ /* 0x000fea0003800000 */
.L_x_34:
[----:B-1---5:R-:W-:Y:S01]  /*2570*/  IMAD.U32 R90, R172, 0x10000, RZ ;  /* 0x00010000ac5a7824 */ /* 0x022fe200078e00ff */
[----:B------:R-:W-:Y:S01]  /*2580*/  ISETP.GT.AND P2, PT, R0, 0x9, P3 ;  /* 0x000000090000780c */ /* 0x000fe20001f44270 */
[----:B------:R-:W-:Y:S02]  /*2590*/  BSSY B1, `(.L_x_36) ;  /* 0x000000a000017945 */ /* 0x000fe40003800000 */
[----:B------:R-:W-:Y:S01]  /*25a0*/  FMUL R91, R90, R155 ;  /* 0x0000009b5a5b7220 */ /* 0x000fe20000400000 */
[----:B------:R-:W-:-:S03]  /*25b0*/  @P1 IMAD.MOV.U32 R90, RZ, RZ, R158 ;  /* 0x000000ffff5a1224 */ /* 0x000fc600078e009e */
[----:B------:R-:W-:-:S05]  /*25c0*/  FFMA R91, R92, R154, R91 ;  /* 0x0000009a5c5b7223 */ /* 0x000fca000000005b */
[----:B------:R-:W-:-:S04]  /*25d0*/  F2FP.BF16.F32.PACK_AB R91, RZ, R91 ;  /* 0x0000005bff5b723e */ /* 0x000fc800000010ff */
[----:B------:R-:W-:Y:S01]  /*25e0*/  PRMT R92, R91, 0x7610, R92 ;  /* 0x000076105b5c7816 */ /* 0x000fe2000000005c */
[----:B------:R-:W-:-:S05]  /*25f0*/  @P1 IMAD.MOV.U32 R91, RZ, RZ, R159 ;  /* 0x000000ffff5b1224 */ /* 0x000fca00078e009f */
[----:B------:R1:W-:Y:S01]  /*2600*/  @P1 STG.E.U16 desc[UR36][R90.64+0x10], R92 ;  /* 0x0000105c5a001986 */ /* 0x0003e2000c101524 */
[----:B------:R-:W-:Y:S05]  /*2610*/  @!P2 BRA `(.L_x_37) ;  /* 0x000000000004a947 */ /* 0x000fea0003800000 */
[----:B------:R4:W5:Y:S02]  /*2620*/  LDG.E.LTC128B.U16 R172, desc[UR36][R160.64+0x12] ;  /* 0x00001224a0ac7981 */ /* 0x000964000c1e1520 */
.L_x_37:
[----:B------:R-:W-:Y:S05]  /*2630*/  BSYNC B1 ;  /* 0x0000000000017941 */ /* 0x000fea0003800000 */
.L_x_36:
[----:B-1---5:R-:W-:Y:S01]  /*2640*/  IMAD.U32 R90, R172, 0x10000, RZ ;  /* 0x00010000ac5a7824 */ /* 0x022fe200078e00ff */
[----:B------:R-:W-:Y:S01]  /*2650*/  ISETP.GT.AND P1, PT, R0, 0x8, P0 ;  /* 0x000000080000780c */ /* 0x000fe20000724270 */
[----:B------:R-:W-:Y:S01]  /*2660*/  @P2 IMAD.MOV.U32 R91, RZ, RZ, R159 ;  /* 0x000000ffff5b2224 */ /* 0x000fe200078e009f */
[----:B------:R-:W-:Y:S01]  /*2670*/  BSSY B1, `(.L_x_38) ;  /* 0x0000009000017945 */ /* 0x000fe20003800000 */
[----:B------:R-:W-:-:S04]  /*2680*/  FMUL R90, R90, R155 ;  /* 0x0000009b5a5a7220 */ /* 0x000fc80000400000 */
[----:B------:R-:W-:-:S05]  /*2690*/  FFMA R90, R93, R154, R90 ;  /* 0x0000009a5d5a7223 */ /* 0x000fca000000005a */
[----:B------:R-:W-:-:S04]  /*26a0*/  F2FP.BF16.F32.PACK_AB R90, RZ, R90 ;  /* 0x0000005aff5a723e */ /* 0x000fc800000010ff */
[----:B------:R-:W-:Y:S01]  /*26b0*/  PRMT R92, R90, 0x7610, R92 ;  /* 0x000076105a5c7816 */ /* 0x000fe2000000005c */
[----:B------:R-:W-:-:S05]  /*26c0*/  @P2 IMAD.MOV.U32 R90, RZ, RZ, R158 ;  /* 0x000000ffff5a2224 */ /* 0x000fca00078e009e */
[----:B------:R1:W-:Y:S01]  /*26d0*/  @P2 STG.E.U16 desc[UR36][R90.64+0x12], R92 ;  /* 0x0000125c5a002986 */ /* 0x0003e2000c101524 */
[----:B------:R-:W-:Y:S05]  /*26e0*/  @!P1 BRA `(.L_x_39) ;  /* 0x0000000000049947 */ /* 0x000fea0003800000 */
[----:B------:R0:W5:Y:S02]  /*26f0*/  LDG.E.LTC128B.U16 R172, desc[UR36][R88.64+0x10] ;  /* 0x0000102458ac7981 */ /* 0x000164000c1e1520 */
.L_x_39:
[----:B------:R-:W-:Y:S05]  /*2700*/  BSYNC B1 ;  /* 0x0000000000017941 */ /* 0x000fea0003800000 */
.L_x_38:
[----:B-1---5:R-:W-:Y:S01]  /*2710*/  IMAD.U32 R90, R172, 0x10000, RZ ;  /* 0x00010000ac5a7824 */ /* 0x022fe200078e00ff */
[----:B------:R-:W-:Y:S01]  /*2720*/  ISETP.GT.AND P2, PT, R0, 0x9, P0 ;  /* 0x000000090000780c */ /* 0x000fe20000744270 */
[----:B------:R-:W-:Y:S02]  /*2730*/  BSSY B1, `(.L_x_40) ;  /* 0x000000a000017945 */ /* 0x000fe40003800000 */
[----:B------:R-:W-:Y:S01]  /*2740*/  FMUL R91, R90, R155 ;  /* 0x0000009b5a5b7220 */ /* 0x000fe20000400000 */
[----:B------:R-:W-:-:S03]  /*2750*/  @P1 IMAD.MOV.U32 R90, RZ, RZ, R168 ;  /* 0x000000ffff5a1224 */ /* 0x000fc600078e00a8 */
[----:B------:R-:W-:-:S05]  /*2760*/  FFMA R91, R94, R154, R91 ;  /* 0x0000009a5e5b7223 */ /* 0x000fca000000005b */
[----:B------:R-:W-:-:S04]  /*2770*/  F2FP.BF16.F32.PACK_AB R91, RZ, R91 ;  /* 0x0000005bff5b723e */ /* 0x000fc800000010ff */
[----:B------:R-:W-:Y:S02]  /*2780*/  PRMT R92, R91, 0x7610, R92 ;  /* 0x000076105b5c7816 */ /* 0x000fe4000000005c */
[----:B------:R-:W-:-:S05]  /*2790*/  @P1 MOV R91, R169 ;  /* 0x000000a9005b1202 */ /* 0x000fca0000000f00 */
[----:B------:R1:W-:Y:S01]  /*27a0*/  @P1 STG.E.U16 desc[UR36][R90.64+0x10], R92 ;  /* 0x0000105c5a001986 */ /* 0x0003e2000c101524 */
[----:B------:R-:W-:Y:S05]  /*27b0*/  @!P2 BRA `(.L_x_41) ;  /* 0x000000000004a947 */ /* 0x000fea0003800000 */
[----:B------:R0:W5:Y:S02]  /*27c0*/  LDG.E.LTC128B.U16 R172, desc[UR36][R88.64+0x12] ;  /* 0x0000122458ac7981 */ /* 0x000164000c1e1520 */
.L_x_41:
[----:B------:R-:W-:Y:S05]  /*27d0*/  BSYNC B1 ;  /* 0x0000000000017941 */ /* 0x000fea0003800000 */
.L_x_40:
        /* <DEDUP_REMOVED lines=12> */
.L_x_43:
[----:B------:R-:W-:Y:S05]  /*28a0*/  BSYNC B1 ;  /* 0x0000000000017941 */ /* 0x000fea0003800000 */
.L_x_42:
        /* <DEDUP_REMOVED lines=12> */
.L_x_45:
[----:B------:R-:W-:Y:S05]  /*2970*/  BSYNC B1 ;  /* 0x0000000000017941 */ /* 0x000fea0003800000 */
.L_x_44:
[----:B-1---5:R-:W-:Y:S01]  /*2980*/  IMAD.U32 R90, R172, 0x10000, RZ ;  /* 0x00010000ac5a7824 */ /* 0x022fe200078e00ff */
[----:B------:R-:W-:Y:S01]  /*2990*/  @P2 MOV R91, R159 ;  /* 0x0000009f005b2202 */ /* 0x000fe20000000f00 */
[----:B------:R-:W-:Y:S01]  /*29a0*/  BSSY B1, `(.L_x_46) ;  /* 0x000000a000017945 */ /* 0x000fe20003800000 */
[----:B------:R-:W-:Y:S01]  /*29b0*/  ISETP.GT.AND P1, PT, R0, 0x10, P0 ;  /* 0x000000100000780c */ /* 0x000fe20000724270 */
        /* <DEDUP_REMOVED lines=8> */
.L_x_47:
[----:B------:R-:W-:Y:S05]  /*2a40*/  BSYNC B1 ;  /* 0x0000000000017941 */ /* 0x000fea0003800000 */
.L_x_46:
        /* <DEDUP_REMOVED lines=12> */
.L_x_49:
[----:B------:R-:W-:Y:S05]  /*2b10*/  BSYNC B1 ;  /* 0x0000000000017941 */ /* 0x000fea0003800000 */
.L_x_48:
        /* <DEDUP_REMOVED lines=12> */
.L_x_51:
[----:B------:R-:W-:Y:S05]  /*2be0*/  BSYNC B1 ;  /* 0x0000000000017941 */ /* 0x000fea0003800000 */
.L_x_50:
        /* <DEDUP_REMOVED lines=12> */
.L_x_53:
[----:B------:R-:W-:Y:S05]  /*2cb0*/  BSYNC B1 ;  /* 0x0000000000017941 */ /* 0x000fea0003800000 */
.L_x_52:
        /* <DEDUP_REMOVED lines=12> */
.L_x_55:
[----:B------:R-:W-:Y:S05]  /*2d80*/  BSYNC B1 ;  /* 0x0000000000017941 */ /* 0x000fea0003800000 */
.L_x_54:
        /* <DEDUP_REMOVED lines=12> */
.L_x_57:
[----:B------:R-:W-:Y:S05]  /*2e50*/  BSYNC B1 ;  /* 0x0000000000017941 */ /* 0x000fea0003800000 */
.L_x_56:
        /* <DEDUP_REMOVED lines=12> */
.L_x_59:
[----:B------:R-:W-:Y:S05]  /*2f20*/  BSYNC B1 ;  /* 0x0000000000017941 */ /* 0x000fea0003800000 */
.L_x_58:
        /* <DEDUP_REMOVED lines=12> */
.L_x_61:
[----:B------:R-:W-:Y:S05]  /*2ff0*/  BSYNC B1 ;  /* 0x0000000000017941 */ /* 0x000fea0003800000 */
.L_x_60:
        /* <DEDUP_REMOVED lines=12> */
.L_x_63:
[----:B------:R-:W-:Y:S05]  /*30c0*/  BSYNC B1 ;  /* 0x0000000000017941 */ /* 0x000fea0003800000 */
.L_x_62:
        /* <DEDUP_REMOVED lines=12> */
.L_x_65:
[----:B------:R-:W-:Y:S05]  /*3190*/  BSYNC B1 ;  /* 0x0000000000017941 */ /* 0x000fea0003800000 */
.L_x_64:
        /* <DEDUP_REMOVED lines=12> */
.L_x_67:
[----:B------:R-:W-:Y:S05]  /*3260*/  BSYNC B1 ;  /* 0x0000000000017941 */ /* 0x000fea0003800000 */
.L_x_66:
        /* <DEDUP_REMOVED lines=12> */
.L_x_69:
[----:B------:R-:W-:Y:S05]  /*3330*/  BSYNC B1 ;  /* 0x0000000000017941 */ /* 0x000fea0003800000 */
.L_x_68:
        /* <DEDUP_REMOVED lines=12> */
.L_x_71:
[----:B------:R-:W-:Y:S05]  /*3400*/  BSYNC B1 ;  /* 0x0000000000017941 */ /* 0x000fea0003800000 */
.L_x_70:
        /* <DEDUP_REMOVED lines=12> */
.L_x_73:
[----:B------:R-:W-:Y:S05]  /*34d0*/  BSYNC B1 ;  /* 0x0000000000017941 */ /* 0x000fea0003800000 */
.L_x_72:
        /* <DEDUP_REMOVED lines=12> */
.L_x_75:
[----:B------:R-:W-:Y:S05]  /*35a0*/  BSYNC B1 ;  /* 0x0000000000017941 */ /* 0x000fea0003800000 */
.L_x_74:
        /* <DEDUP_REMOVED lines=12> */
.L_x_77:
[----:B------:R-:W-:Y:S05]  /*3670*/  BSYNC B1 ;  /* 0x0000000000017941 */ /* 0x000fea0003800000 */
.L_x_76:
        /* <DEDUP_REMOVED lines=12> */
.L_x_79:
[----:B------:R-:W-:Y:S05]  /*3740*/  BSYNC B1 ;  /* 0x0000000000017941 */ /* 0x000fea0003800000 */
.L_x_78:
        /* <DEDUP_REMOVED lines=12> */
.L_x_81:
[----:B------:R-:W-:Y:S05]  /*3810*/  BSYNC B1 ;  /* 0x0000000000017941 */ /* 0x000fea0003800000 */
.L_x_80:
        /* <DEDUP_REMOVED lines=12> */
.L_x_83:
[----:B------:R-:W-:Y:S05]  /*38e0*/  BSYNC B1 ;  /* 0x0000000000017941 */ /* 0x000fea0003800000 */
.L_x_82:
        /* <DEDUP_REMOVED lines=12> */
.L_x_85:
[----:B------:R-:W-:Y:S05]  /*39b0*/  BSYNC B1 ;  /* 0x0000000000017941 */ /* 0x000fea0003800000 */
.L_x_84:
        /* <DEDUP_REMOVED lines=12> */
.L_x_87:
[----:B------:R-:W-:Y:S05]  /*3a80*/  BSYNC B1 ;  /* 0x0000000000017941 */ /* 0x000fea0003800000 */
.L_x_86:
        /* <DEDUP_REMOVED lines=12> */
.L_x_89:
[----:B------:R-:W-:Y:S05]  /*3b50*/  BSYNC B1 ;  /* 0x0000000000017941 */ /* 0x000fea0003800000 */
.L_x_88:
        /* <DEDUP_REMOVED lines=12> */
.L_x_91:
[----:B------:R-:W-:Y:S05]  /*3c20*/  BSYNC B1 ;  /* 0x0000000000017941 */ /* 0x000fea0003800000 */
.L_x_90:
        /* <DEDUP_REMOVED lines=12> */
.L_x_93:
[----:B------:R-:W-:Y:S05]  /*3cf0*/  BSYNC B1 ;  /* 0x0000000000017941 */ /* 0x000fea0003800000 */
.L_x_92:
        /* <DEDUP_REMOVED lines=12> */
.L_x_95:
[----:B------:R-:W-:Y:S05]  /*3dc0*/  BSYNC B1 ;  /* 0x0000000000017941 */ /* 0x000fea0003800000 */
.L_x_94:
        /* <DEDUP_REMOVED lines=12> */
.L_x_97:
[----:B------:R-:W-:Y:S05]  /*3e90*/  BSYNC B1 ;  /* 0x0000000000017941 */ /* 0x000fea0003800000 */
.L_x_96:
        /* <DEDUP_REMOVED lines=12> */
.L_x_99:
[----:B------:R-:W-:Y:S05]  /*3f60*/  BSYNC B1 ;  /* 0x0000000000017941 */ /* 0x000fea0003800000 */
.L_x_98:
        /* <DEDUP_REMOVED lines=12> */
.L_x_101:
[----:B------:R-:W-:Y:S05]  /*4030*/  BSYNC B1 ;  /* 0x0000000000017941 */ /* 0x000fea0003800000 */
.L_x_100:
        /* <DEDUP_REMOVED lines=12> */
.L_x_103:
[----:B------:R-:W-:Y:S05]  /*4100*/  BSYNC B1 ;  /* 0x0000000000017941 */ /* 0x000fea0003800000 */
.L_x_102:
        /* <DEDUP_REMOVED lines=12> */
.L_x_105:
[----:B------:R-:W-:Y:S05]  /*41d0*/  BSYNC B1 ;  /* 0x0000000000017941 */ /* 0x000fea0003800000 */
.L_x_104:
        /* <DEDUP_REMOVED lines=12> */
.L_x_107:
[----:B------:R-:W-:Y:S05]  /*42a0*/  BSYNC B1 ;  /* 0x0000000000017941 */ /* 0x000fea0003800000 */
.L_x_106:
        /* <DEDUP_REMOVED lines=12> */
.L_x_109:
[----:B------:R-:W-:Y:S05]  /*4370*/  BSYNC B1 ;  /* 0x0000000000017941 */ /* 0x000fea0003800000 */
.L_x_108:
        /* <DEDUP_REMOVED lines=12> */
.L_x_111:
[----:B------:R-:W-:Y:S05]  /*4440*/  BSYNC B1 ;  /* 0x0000000000017941 */ /* 0x000fea0003800000 */
.L_x_110:
        /* <DEDUP_REMOVED lines=12> */
.L_x_113:
[----:B------:R-:W-:Y:S05]  /*4510*/  BSYNC B1 ;  /* 0x0000000000017941 */ /* 0x000fea0003800000 */
.L_x_112:
        /* <DEDUP_REMOVED lines=12> */
.L_x_115:
[----:B------:R-:W-:Y:S05]  /*45e0*/  BSYNC B1 ;  /* 0x0000000000017941 */ /* 0x000fea0003800000 */
.L_x_114:
        /* <DEDUP_REMOVED lines=12> */
.L_x_117:
[----:B------:R-:W-:Y:S05]  /*46b0*/  BSYNC B1 ;  /* 0x0000000000017941 */ /* 0x000fea0003800000 */
.L_x_116:
        /* <DEDUP_REMOVED lines=12> */
.L_x_119:
[----:B------:R-:W-:Y:S05]  /*4780*/  BSYNC B1 ;  /* 0x0000000000017941 */ /* 0x000fea0003800000 */
.L_x_118:
        /* <DEDUP_REMOVED lines=12> */
.L_x_121:
[----:B------:R-:W-:Y:S05]  /*4850*/  BSYNC B1 ;  /* 0x0000000000017941 */ /* 0x000fea0003800000 */
.L_x_120:
        /* <DEDUP_REMOVED lines=12> */
.L_x_123:
[----:B------:R-:W-:Y:S05]  /*4920*/  BSYNC B1 ;  /* 0x0000000000017941 */ /* 0x000fea0003800000 */
.L_x_122:
        /* <DEDUP_REMOVED lines=12> */
.L_x_125:
[----:B------:R-:W-:Y:S05]  /*49f0*/  BSYNC B1 ;  /* 0x0000000000017941 */ /* 0x000fea0003800000 */
.L_x_124:
        /* <DEDUP_REMOVED lines=12> */
.L_x_127:
[----:B------:R-:W-:Y:S05]  /*4ac0*/  BSYNC B1 ;  /* 0x0000000000017941 */ /* 0x000fea0003800000 */
.L_x_126:
        /* <DEDUP_REMOVED lines=12> */
.L_x_129:
[----:B------:R-:W-:Y:S05]  /*4b90*/  BSYNC B1 ;  /* 0x0000000000017941 */ /* 0x000fea0003800000 */
.L_x_128:
        /* <DEDUP_REMOVED lines=12> */
.L_x_131:
[----:B------:R-:W-:Y:S05]  /*4c60*/  BSYNC B1 ;  /* 0x0000000000017941 */ /* 0x000fea0003800000 */
.L_x_130:
        /* <DEDUP_REMOVED lines=12> */
.L_x_133:
[----:B------:R-:W-:Y:S05]  /*4d30*/  BSYNC B1 ;  /* 0x0000000000017941 */ /* 0x000fea0003800000 */
.L_x_132:
        /* <DEDUP_REMOVED lines=12> */
.L_x_135:
[----:B------:R-:W-:Y:S05]  /*4e00*/  BSYNC B1 ;  /* 0x0000000000017941 */ /* 0x000fea0003800000 */
.L_x_134:
        /* <DEDUP_REMOVED lines=12> */
.L_x_137:
[----:B------:R-:W-:Y:S05]  /*4ed0*/  BSYNC B1 ;  /* 0x0000000000017941 */ /* 0x000fea0003800000 */
.L_x_136:
        /* <DEDUP_REMOVED lines=12> */
.L_x_139:
[----:B------:R-:W-:Y:S05]  /*4fa0*/  BSYNC B1 ;  /* 0x0000000000017941 */ /* 0x000fea0003800000 */
.L_x_138:
        /* <DEDUP_REMOVED lines=12> */
.L_x_141:
[----:B------:R-:W-:Y:S05]  /*5070*/  BSYNC B1 ;  /* 0x0000000000017941 */ /* 0x000fea0003800000 */
.L_x_140:
        /* <DEDUP_REMOVED lines=12> */
.L_x_143:
[----:B------:R-:W-:Y:S05]  /*5140*/  BSYNC B1 ;  /* 0x0000000000017941 */ /* 0x000fea0003800000 */
.L_x_142:
        /* <DEDUP_REMOVED lines=12> */
.L_x_145:
[----:B------:R-:W-:Y:S05]  /*5210*/  BSYNC B1 ;  /* 0x0000000000017941 */ /* 0x000fea0003800000 */
.L_x_144:
        /* <DEDUP_REMOVED lines=12> */
.L_x_147:
[----:B------:R-:W-:Y:S05]  /*52e0*/  BSYNC B1 ;  /* 0x0000000000017941 */ /* 0x000fea0003800000 */
.L_x_146:
        /* <DEDUP_REMOVED lines=12> */
.L_x_149:
[----:B------:R-:W-:Y:S05]  /*53b0*/  BSYNC B1 ;  /* 0x0000000000017941 */ /* 0x000fea0003800000 */
.L_x_148:
        /* <DEDUP_REMOVED lines=12> */
.L_x_151:
[----:B------:R-:W-:Y:S05]  /*5480*/  BSYNC B1 ;  /* 0x0000000000017941 */ /* 0x000fea0003800000 */
.L_x_150:
[----:B-----5:R-:W-:Y:S01]  /*5490*/  IMAD.U32 R8, R172, 0x10000, RZ ;  /* 0x00010000ac087824 */ /* 0x020fe200078e00ff */
[----:B------:R-:W-:Y:S01]  /*54a0*/  ISETP.GT.AND P1, PT, R0, 0x79, P0 ;  /* 0x000000790000780c */ /* 0x000fe20000724270 */
[----:B------:R-:W-:Y:S01]  /*54b0*/  BSSY B1, `(.L_x_152) ;  /* 0x000000c000017945 */ /* 0x000fe20003800000 */
[----:B------:R-:W-:Y:S01]  /*54c0*/  IADD3 R153, P0, R153, 0x80, RZ ;  /* 0x0000008099997810 */ /* 0x000fe20007f1e0ff */
[----:B-1----:R-:W-:Y:S01]  /*54d0*/  FMUL R91, R8, R155 ;  /* 0x0000009b085b7220 */ /* 0x002fe20000400000 */
[----:B------:R-:W-:-:S03]  /*54e0*/  @P2 IMAD.MOV.U32 R8, RZ, RZ, R168 ;  /* 0x000000ffff082224 */ /* 0x000fc600078e00a8 */
[----:B------:R-:W-:-:S05]  /*54f0*/  FFMA R91, R150, R154, R91 ;  /* 0x0000009a965b7223 */ /* 0x000fca000000005b */
[----:B------:R-:W-:-:S04]  /*5500*/  F2FP.BF16.F32.PACK_AB R91, RZ, R91 ;  /* 0x0000005bff5b723e */ /* 0x000fc800000010ff */
[----:B------:R-:W-:Y:S01]  /*5510*/  PRMT R90, R91, 0x7610, R90 ;  /* 0x000076105b5a7816 */ /* 0x000fe2000000005a */
[----:B------:R-:W-:Y:S02]  /*5520*/  IMAD.X R91, RZ, RZ, R9, P0 ;  /* 0x000000ffff5b7224 */ /* 0x000fe400000e0609 */
[----:B------:R-:W-:-:S05]  /*5530*/  @P2 IMAD.MOV.U32 R9, RZ, RZ, R169 ;  /* 0x000000ffff092224 */ /* 0x000fca00078e00a9 */
[----:B------:R1:W-:Y:S01]  /*5540*/  @P2 STG.E.U16 desc[UR36][R8.64+0xf0], R90 ;  /* 0x0000f05a08002986 */ /* 0x0003e2000c101524 */
[----:B------:R-:W-:Y:S05]  /*5550*/  @!P1 BRA `(.L_x_153) ;  /* 0x0000000000049947 */ /* 0x000fea0003800000 */
[----:B------:R0:W5:Y:S02]  /*5560*/  LDG.E.LTC128B.U16 R172, desc[UR36][R88.64+0xf2] ;  /* 0x0000f22458ac7981 */ /* 0x000164000c1e1520 */
.L_x_153:
[----:B------:R-:W-:Y:S05]  /*5570*/  BSYNC B1 ;  /* 0x0000000000017941 */ /* 0x000fea0003800000 */
.L_x_152:
[----:B-1---5:R-:W-:Y:S01]  /*5580*/  IMAD.U32 R8, R172, 0x10000, RZ ;  /* 0x00010000ac087824 */ /* 0x022fe200078e00ff */
[----:B------:R-:W-:Y:S01]  /*5590*/  ISETP.GT.AND P0, PT, R3, 0x80, PT ;  /* 0x000000800300780c */ /* 0x000fe20003f04270 */
[-C--:B------:R-:W-:Y:S02]  /*55a0*/  IMAD R90, R91, R14.reuse, RZ ;  /* 0x0000000e5b5a7224 */ /* 0x080fe400078e02ff */
[----:B0-2---:R-:W-:Y:S01]  /*55b0*/  FMUL R88, R8, R155 ;  /* 0x0000009b08587220 */ /* 0x005fe20000400000 */
[----:B------:R-:W-:Y:S01]  /*55c0*/  IMAD.WIDE.U32 R8, R153, R14, R156 ;  /* 0x0000000e99087225 */ /* 0x000fe200078e009c */
[----:B------:R-:W-:-:S03]  /*55d0*/  ISETP.GT.AND P3, PT, R0, RZ, P0 ;  /* 0x000000ff0000720c */ /* 0x000fc60000764270 */
[----:B------:R-:W-:Y:S01]  /*55e0*/  FFMA R151, R151, R154, R88 ;  /* 0x0000009a97977223 */ /* 0x000fe20000000058 */
[----:B------:R-:W-:Y:S01]  /*55f0*/  IMAD R97, R153, R15, R90 ;  /* 0x0000000f99617224 */ /* 0x000fe200078e025a */
[----:B------:R-:W-:-:S03]  /*5600*/  LEA R88, P2, R8, R10, 0x1 ;  /* 0x0000000a08587211 */ /* 0x000fc600078408ff */
[----:B------:R-:W-:Y:S02]  /*5610*/  F2FP.BF16.F32.PACK_AB R151, RZ, R151 ;  /* 0x00000097ff97723e */ /* 0x000fe400000010ff */
[----:B------:R-:W-:-:S03]  /*5620*/  IADD3 R9, R9, R97, RZ ;  /* 0x0000006109097210 */ /* 0x000fc60007ffe0ff */
[----:B------:R0:W-:Y:S01]  /*5630*/  @P1 STG.E.U16 desc[UR36][R168.64+0xf2], R151 ;  /* 0x0000f297a8001986 */ /* 0x0001e2000c101524 */
[----:B------:R-:W-:-:S05]  /*5640*/  LEA.HI.X R89, R8, R11, R9, 0x1, P2 ;  /* 0x0000000b08597211 */ /* 0x000fca00010f0c09 */
[----:B------:R-:W2:Y:S01]  /*5650*/  @P3 LDG.E.LTC128B.U16 R172, desc[UR36][R88.64] ;  /* 0x0000002458ac3981 */ /* 0x000ea2000c1e1520 */
[----:B------:R-:W-:Y:S01]  /*5660*/  IMAD.WIDE.U32 R8, R153, R14, R6 ;  /* 0x0000000e99087225 */ /* 0x000fe200078e0006 */
[----:B------:R-:W-:Y:S01]  /*5670*/  SHF.L.U64.HI R95, R4, 0x8, R5 ;  /* 0x00000008045f7819 */ /* 0x000fe20000010205 */
[----:B------:R-:W-:Y:S01]  /*5680*/  BSSY B1, `(.L_x_154) ;  /* 0x0000011000017945 */ /* 0x000fe20003800000 */
[----:B------:R-:W-:Y:S01]  /*5690*/  ISETP.GT.AND P2, PT, R0, 0x1, P0 ;  /* 0x000000010000780c */ /* 0x000fe20000744270 */
[----:B------:R-:W-:Y:S02]  /*56a0*/  IMAD.IADD R9, R97, 0x1, R9 ;  /* 0x0000000161097824 */ /* 0x000fe400078e0209 */
[----:B------:R-:W-:Y:S02]  /*56b0*/  IMAD.SHL.U32 R93, R4, 0x100, RZ ;  /* 0x00000100045d7824 */ /* 0x000fe400078e00ff */
[----:B--2---:R-:W-:-:S04]  /*56c0*/  IMAD.U32 R90, R172, 0x10000, RZ ;  /* 0x00010000ac5a7824 */ /* 0x004fc800078e00ff */
[----:B------:R-:W-:Y:S01]  /*56d0*/  FMUL R15, R90, R155 ;  /* 0x0000009b5a0f7220 */ /* 0x000fe20000400000 */
[----:B------:R-:W-:Y:S01]  /*56e0*/  IMAD.WIDE.U32 R90, R23, R12, R8 ;  /* 0x0000000c175a7225 */ /* 0x000fe200078e0008 */
[----:B------:R-:W-:-:S03]  /*56f0*/  IADD3 R8, P1, R93, R158, RZ ;  /* 0x0000009e5d087210 */ /* 0x000fc60007f3e0ff */
[----:B------:R-:W-:Y:S01]  /*5700*/  FFMA R15, R24, R154, R15 ;  /* 0x0000009a180f7223 */ /* 0x000fe2000000000f */
[----:B------:R-:W-:Y:S01]  /*5710*/  IMAD.IADD R5, R13, 0x1, R91 ;  /* 0x000000010d057824 */ /* 0x000fe200078e025b */
[C---:B------:R-:W-:Y:S01]  /*5720*/  LEA R4, P4, R90.reuse, R10, 0x1 ;  /* 0x0000000a5a047211 */ /* 0x040fe200078808ff */
[----:B------:R-:W-:Y:S02]  /*5730*/  IMAD.X R9, R95, 0x1, R159, P1 ;  /* 0x000000015f097824 */ /* 0x000fe400008e069f */
[----:B------:R-:W-:Y:S02]  /*5740*/  F2FP.BF16.F32.PACK_AB R15, RZ, R15 ;  /* 0x0000000fff0f723e */ /* 0x000fe400000010ff */
[----:B------:R-:W-:-:S03]  /*5750*/  LEA.HI.X R5, R90, R11, R5, 0x1, P4 ;  /* 0x0000000b5a057211 */ /* 0x000fc600020f0c05 */
[----:B------:R0:W-:Y:S01]  /*5760*/  @P3 STG.E.U16 desc[UR36][R8.64], R15 ;  /* 0x0000000f08003986 */ /* 0x0001e2000c101524 */
[----:B------:R-:W-:Y:S05]  /*5770*/  @!P2 BRA `(.L_x_155) ;  /* 0x000000000004a947 */ /* 0x000fea0003800000 */
[----:B------:R1:W5:Y:S02]  /*5780*/  LDG.E.LTC128B.U16 R172, desc[UR36][R4.64+0x2] ;  /* 0x0000022404ac7981 */ /* 0x000364000c1e1520 */
.L_x_155:
[----:B------:R-:W-:Y:S05]  /*5790*/  BSYNC B1 ;  /* 0x0000000000017941 */ /* 0x000fea0003800000 */
.L_x_154:
[----:B-----5:R-:W-:Y:S01]  /*57a0*/  IMAD.U32 R24, R172, 0x10000, RZ ;  /* 0x00010000ac187824 */ /* 0x020fe200078e00ff */
[----:B------:R-:W-:Y:S01]  /*57b0*/  ISETP.GT.AND P1, PT, R3, 0x88, PT ;  /* 0x000000880300780c */ /* 0x000fe20003f24270 */
[----:B0-----:R-:W-:Y:S01]  /*57c0*/  IMAD.WIDE.U32 R14, R153, R14, R162 ;  /* 0x0000000e990e7225 */ /* 0x001fe200078e00a2 */
[----:B------:R-:W-:Y:S03]  /*57d0*/  BSSY B1, `(.L_x_156) ;  /* 0x000000e000017945 */ /* 0x000fe60003800000 */
[----:B------:R-:W-:Y:S01]  /*57e0*/  FMUL R24, R24, R155 ;  /* 0x0000009b18187220 */ /* 0x000fe20000400000 */
[----:B------:R-:W-:Y:S01]  /*57f0*/  ISETP.GT.AND P3, PT, R0, RZ, P1 ;  /* 0x000000ff0000720c */ /* 0x000fe20000f64270 */
[----:B------:R-:W-:Y:S01]  /*5800*/  IMAD.IADD R97, R97, 0x1, R15 ;  /* 0x0000000161617824 */ /* 0x000fe200078e020f */
[----:B------:R-:W-:Y:S01]  /*5810*/  IADD3 R21, P5, R20, R14, RZ ;  /* 0x0000000e14157210 */ /* 0x000fe20007fbe0ff */
[----:B------:R-:W-:Y:S01]  /*5820*/  FFMA R24, R25, R154, R24 ;  /* 0x0000009a19187223 */ /* 0x000fe20000000018 */
[----:B------:R-:W-:-:S03]  /*5830*/  IADD3 R20, P4, R6, R14, RZ ;  /* 0x0000000e06147210 */ /* 0x000fc60007f9e0ff */
[----:B------:R-:W-:Y:S01]  /*5840*/  IMAD.X R156, R97, 0x1, R157, P5 ;  /* 0x00000001619c7824 */ /* 0x000fe200028e069d */
[----:B------:R-:W-:Y:S02]  /*5850*/  F2FP.BF16.F32.PACK_AB R24, RZ, R24 ;  /* 0x00000018ff18723e */ /* 0x000fe400000010ff */
[----:B------:R-:W-:-:S03]  /*5860*/  LEA R14, P5, R21, R10, 0x1 ;  /* 0x0000000a150e7211 */ /* 0x000fc600078a08ff */
[----:B------:R0:W-:Y:S01]  /*5870*/  @P2 STG.E.U16 desc[UR36][R8.64+0x2], R24 ;  /* 0x0000021808002986 */ /* 0x0001e2000c101524 */
[----:B------:R-:W-:Y:S01]  /*5880*/  LEA.HI.X R15, R21, R11, R156, 0x1, P5 ;  /* 0x0000000b150f7211 */ /* 0x000fe200028f0c9c */
[----:B------:R-:W-:Y:S08]  /*5890*/  @!P3 BRA `(.L_x_157) ;  /* 0x000000000004b947 */ /* 0x000ff00003800000 */
[----:B------:R2:W5:Y:S02]  /*58a0*/  LDG.E.LTC128B.U16 R172, desc[UR36][R14.64] ;  /* 0x000000240eac7981 */ /* 0x000564000c1e1520 */
.L_x_157:
[----:B------:R-:W-:Y:S05]  /*58b0*/  BSYNC B1 ;  /* 0x0000000000017941 */ /* 0x000fea0003800000 */
.L_x_156:
[----:B-----5:R-:W-:Y:S01]  /*58c0*/  SHF.L.U32 R6, R172, 0x10, RZ ;  /* 0x00000010ac067819 */ /* 0x020fe200000006ff */
[----:B------:R-:W-:Y:S01]  /*58d0*/  IMAD.X R21, R7, 0x1, R97, P4 ;  /* 0x0000000107157824 */ /* 0x000fe200020e0661 */
[----:B------:R-:W-:Y:S01]  /*58e0*/  ISETP.GT.AND P2, PT, R0, 0x1, P1 ;  /* 0x000000010000780c */ /* 0x000fe20000f44270 */
[----:B------:R-:W-:Y:S02]  /*58f0*/  BSSY B1, `(.L_x_158) ;  /* 0x000000d000017945 */ /* 0x000fe40003800000 */
[----:B------:R-:W-:Y:S01]  /*5900*/  FMUL R3, R6, R155 ;  /* 0x0000009b06037220 */ /* 0x000fe20000400000 */
[----:B------:R-:W-:Y:S01]  /*5910*/  IADD3 R6, P4, R8, R165, RZ ;  /* 0x000000a508067210 */ /* 0x000fe20007f9e0ff */
[----:B--2---:R-:W-:-:S04]  /*5920*/  IMAD.WIDE.U32 R14, R23, R12, R20 ;  /* 0x0000000c170e7225 */ /* 0x004fc800078e0014 */
[----:B------:R-:W-:Y:S01]  /*5930*/  FFMA R3, R26, R154, R3 ;  /* 0x0000009a1a037223 */ /* 0x000fe20000000003 */
[----:B------:R-:W-:Y:S01]  /*5940*/  IMAD.X R7, R9, 0x1, R167, P4 ;  /* 0x0000000109077824 */ /* 0x000fe200020e06a7 */
[----:B------:R-:W-:Y:S01]  /*5950*/  LEA R10, P5, R14, R10, 0x1 ;  /* 0x0000000a0e0a7211 */ /* 0x000fe200078a08ff */
[----:B------:R-:W-:Y:S02]  /*5960*/  IMAD.IADD R13, R13, 0x1, R15 ;  /* 0x000000010d0d7824 */ /* 0x000fe400078e020f */
[----:B------:R-:W-:-:S03]  /*5970*/  F2FP.BF16.F32.PACK_AB R3, RZ, R3 ;  /* 0x00000003ff03723e */ /* 0x000fc600000010ff */
[----:B------:R-:W-:Y:S02]  /*5980*/  LEA.HI.X R11, R14, R11, R13, 0x1, P5 ;  /* 0x0000000b0e0b7211 */ /* 0x000fe400028f0c0d */
[----:B------:R2:W-:Y:S01]  /*5990*/  @P3 STG.E.U16 desc[UR36][R6.64], R3 ;  /* 0x0000000306003986 */ /* 0x0005e2000c101524 */
[----:B------:R-:W-:Y:S05]  /*59a0*/  @!P2 BRA `(.L_x_159) ;  /* 0x000000000004a947 */ /* 0x000fea0003800000 */
[----:B------:R0:W5:Y:S02]  /*59b0*/  LDG.E.LTC128B.U16 R172, desc[UR36][R10.64+0x2] ;  /* 0x000002240aac7981 */ /* 0x000164000c1e1520 */
.L_x_159:
[----:B------:R-:W-:Y:S05]  /*59c0*/  BSYNC B1 ;  /* 0x0000000000017941 */ /* 0x000fea0003800000 */
.L_x_158:
[----:B-----5:R-:W-:Y:S01]  /*59d0*/  IMAD.U32 R12, R172, 0x10000, RZ ;  /* 0x00010000ac0c7824 */ /* 0x020fe200078e00ff */
[----:B------:R-:W-:Y:S01]  /*59e0*/  ISETP.GT.AND P3, PT, R0, 0x8, P0 ;  /* 0x000000080000780c */ /* 0x000fe20000764270 */
[----:B------:R-:W-:Y:S02]  /*59f0*/  BSSY B1, `(.L_x_160) ;  /* 0x0000007000017945 */ /* 0x000fe40003800000 */
[----:B------:R-:W-:-:S04]  /*5a00*/  FMUL R12, R12, R155 ;  /* 0x0000009b0c0c7220 */ /* 0x000fc80000400000 */
[----:B------:R-:W-:-:S05]  /*5a10*/  FFMA R12, R27, R154, R12 ;  /* 0x0000009a1b0c7223 */ /* 0x000fca000000000c */
[----:B------:R-:W-:-:S05]  /*5a20*/  F2FP.BF16.F32.PACK_AB R12, RZ, R12 ;  /* 0x0000000cff0c723e */ /* 0x000fca00000010ff */
[----:B------:R0:W-:Y:S01]  /*5a30*/  @P2 STG.E.U16 desc[UR36][R6.64+0x2], R12 ;  /* 0x0000020c06002986 */ /* 0x0001e2000c101524 */
[----:B------:R-:W-:Y:S05]  /*5a40*/  @!P3 BRA `(.L_x_161) ;  /* 0x000000000004b947 */ /* 0x000fea0003800000 */
[----:B------:R0:W5:Y:S02]  /*5a50*/  LDG.E.LTC128B.U16 R172, desc[UR36][R4.64+0x10] ;  /* 0x0000102404ac7981 */ /* 0x000164000c1e1520 */
.L_x_161:
[----:B------:R-:W-:Y:S05]  /*5a60*/  BSYNC B1 ;  /* 0x0000000000017941 */ /* 0x000fea0003800000 */
.L_x_160:
[----:B0-2--5:R-:W-:Y:S01]  /*5a70*/  IMAD.U32 R6, R172, 0x10000, RZ ;  /* 0x00010000ac067824 */ /* 0x025fe200078e00ff */
[----:B------:R-:W-:Y:S01]  /*5a80*/  ISETP.GT.AND P2, PT, R0, 0x9, P0 ;  /* 0x000000090000780c */ /* 0x000fe20000744270 */
[----:B------:R-:W-:Y:S01]  /*5a90*/  IMAD.MOV.U32 R7, RZ, RZ, R9 ;  /* 0x000000ffff077224 */ /* 0x000fe200078e0009 */
[----:B------:R-:W-:Y:S01]  /*5aa0*/  BSSY B1, `(.L_x_162) ;  /* 0x0000008000017945 */ /* 0x000fe20003800000 */
[----:B------:R-:W-:Y:S01]  /*5ab0*/  FMUL R3, R6, R155 ;  /* 0x0000009b06037220 */ /* 0x000fe20000400000 */
[----:B------:R-:W-:-:S03]  /*5ac0*/  IMAD.MOV.U32 R6, RZ, RZ, R8 ;  /* 0x000000ffff067224 */ /* 0x000fc600078e0008 */
[----:B------:R-:W-:-:S05]  /*5ad0*/  FFMA R3, R28, R154, R3 ;  /* 0x0000009a1c037223 */ /* 0x000fca0000000003 */
[----:B------:R-:W-:-:S05]  /*5ae0*/  F2FP.BF16.F32.PACK_AB R3, RZ, R3 ;  /* 0x00000003ff03723e */ /* 0x000fca00000010ff */
[----:B------:R0:W-:Y:S01]  /*5af0*/  @P3 STG.E.U16 desc[UR36][R6.64+0x10], R3 ;  /* 0x0000100306003986 */ /* 0x0001e2000c101524 */
[----:B------:R-:W-:Y:S05]  /*5b00*/  @!P2 BRA `(.L_x_163) ;  /* 0x000000000004a947 */ /* 0x000fea0003800000 */
[----:B------:R2:W5:Y:S02]  /*5b10*/  LDG.E.LTC128B.U16 R172, desc[UR36][R4.64+0x12] ;  /* 0x0000122404ac7981 */ /* 0x000564000c1e1520 */
.L_x_163:
[----:B------:R-:W-:Y:S05]  /*5b20*/  BSYNC B1 ;  /* 0x0000000000017941 */ /* 0x000fea0003800000 */
.L_x_162:
        /* <DEDUP_REMOVED lines=9> */
.L_x_165:
[----:B------:R-:W-:Y:S05]  /*5bc0*/  BSYNC B1 ;  /* 0x0000000000017941 */ /* 0x000fea0003800000 */
.L_x_164:
[----:B0----5:R-:W-:Y:S01]  /*5bd0*/  SHF.L.U32 R12, R172, 0x10, RZ ;  /* 0x00000010ac0c7819 */ /* 0x021fe200000006ff */
[----:B------:R-:W-:Y:S01]  /*5be0*/  BSSY B1, `(.L_x_166) ;  /* 0x000000a000017945 */ /* 0x000fe20003800000 */
[----:B------:R-:W-:Y:S02]  /*5bf0*/  IADD3 R8, P3, R165, R8, RZ ;  /* 0x00000008a5087210 */ /* 0x000fe40007f7e0ff */
[----:B------:R-:W-:Y:S01]  /*5c00*/  ISETP.GT.AND P2, PT, R0, 0x9, P1 ;  /* 0x000000090000780c */ /* 0x000fe20000f44270 */
[----:B------:R-:W-:Y:S02]  /*5c10*/  FMUL R3, R12, R155 ;  /* 0x0000009b0c037220 */ /* 0x000fe40000400000 */
[----:B------:R-:W-:Y:S02]  /*5c20*/  IMAD.X R9, R167, 0x1, R9, P3 ;  /* 0x00000001a7097824 */ /* 0x000fe400018e0609 */
[----:B------:R-:W-:-:S05]  /*5c30*/  FFMA R3, R30, R154, R3 ;  /* 0x0000009a1e037223 */ /* 0x000fca0000000003 */
[----:B------:R-:W-:-:S05]  /*5c40*/  F2FP.BF16.F32.PACK_AB R3, RZ, R3 ;  /* 0x00000003ff03723e */ /* 0x000fca00000010ff */
[----:B------:R0:W-:Y:S01]  /*5c50*/  @P4 STG.E.U16 desc[UR36][R8.64+0x10], R3 ;  /* 0x0000100308004986 */ /* 0x0001e2000c101524 */
[----:B------:R-:W-:Y:S05]  /*5c60*/  @!P2 BRA `(.L_x_167) ;  /* 0x000000000004a947 */ /* 0x000fea0003800000 */
[----:B------:R0:W5:Y:S02]  /*5c70*/  LDG.E.LTC128B.U16 R172, desc[UR36][R10.64+0x12] ;  /* 0x000012240aac7981 */ /* 0x000164000c1e1520 */
.L_x_167:
[----:B------:R-:W-:Y:S05]  /*5c80*/  BSYNC B1 ;  /* 0x0000000000017941 */ /* 0x000fea0003800000 */
.L_x_166:
[----:B0----5:R-:W-:Y:S01]  /*5c90*/  IMAD.U32 R8, R172, 0x10000, RZ ;  /* 0x00010000ac087824 */ /* 0x021fe200078e00ff */
[----:B------:R-:W-:Y:S01]  /*5ca0*/  ISETP.GT.AND P3, PT, R0, 0x10, P0 ;  /* 0x000000100000780c */ /* 0x000fe20000764270 */
[----:B------:R-:W-:Y:S02]  /*5cb0*/  BSSY B1, `(.L_x_168) ;  /* 0x0000009000017945 */ /* 0x000fe40003800000 */
[----:B------:R-:W-:-:S04]  /*5cc0*/  FMUL R8, R8, R155 ;  /* 0x0000009b08087220 */ /* 0x000fc80000400000 */
[----:B------:R-:W-:Y:S01]  /*5cd0*/  FFMA R31, R31, R154, R8 ;  /* 0x0000009a1f1f7223 */ /* 0x000fe20000000008 */
[----:B------:R-:W-:-:S04]  /*5ce0*/  IADD3 R8, P4, P5, R165, R158, R93 ;  /* 0x0000009ea5087210 */ /* 0x000fc80007d9e05d */
[----:B------:R-:W-:Y:S02]  /*5cf0*/  F2FP.BF16.F32.PACK_AB R31, RZ, R31 ;  /* 0x0000001fff1f723e */ /* 0x000fe400000010ff */
[----:B------:R-:W-:-:S05]  /*5d00*/  IADD3.X R9, R167, R159, R95, P4, P5 ;  /* 0x0000009fa7097210 */ /* 0x000fca00027ea45f */
[----:B------:R0:W-:Y:S01]  /*5d10*/  @P2 STG.E.U16 desc[UR36][R8.64+0x12], R31 ;  /* 0x0000121f08002986 */ /* 0x0001e2000c101524 */
[----:B------:R-:W-:Y:S05]  /*5d20*/  @!P3 BRA `(.L_x_169) ;  /* 0x000000000004b947 */ /* 0x000fea0003800000 */
[----:B------:R0:W5:Y:S02]  /*5d30*/  LDG.E.LTC128B.U16 R172, desc[UR36][R4.64+0x20] ;  /* 0x0000202404ac7981 */ /* 0x000164000c1e1520 */
.L_x_169:
[----:B------:R-:W-:Y:S05]  /*5d40*/  BSYNC B1 ;  /* 0x0000000000017941 */ /* 0x000fea0003800000 */
.L_x_168:
        /* <DEDUP_REMOVED lines=9> */
.L_x_171:
[----:B------:R-:W-:Y:S05]  /*5de0*/  BSYNC B1 ;  /* 0x0000000000017941 */ /* 0x000fea0003800000 */
.L_x_170:
        /* <DEDUP_REMOVED lines=9> */
.L_x_173:
[----:B------:R-:W-:Y:S05]  /*5e80*/  BSYNC B1 ;  /* 0x0000000000017941 */ /* 0x000fea0003800000 */
.L_x_172:
[----:B0----5:R-:W-:Y:S01]  /*5e90*/  IMAD.U32 R12, R172, 0x10000, RZ ;  /* 0x00010000ac0c7824 */ /* 0x021fe200078e00ff */
        /* <DEDUP_REMOVED lines=8> */
.L_x_175:
[----:B------:R-:W-:Y:S05]  /*5f20*/  BSYNC B1 ;  /* 0x0000000000017941 */ /* 0x000fea0003800000 */
.L_x_174:
        /* <DEDUP_REMOVED lines=9> */
.L_x_177:
[----:B------:R-:W-:Y:S05]  /*5fc0*/  BSYNC B1 ;  /* 0x0000000000017941 */ /* 0x000fea0003800000 */
.L_x_176:
        /* <DEDUP_REMOVED lines=9> */
.L_x_179:
[----:B------:R-:W-:Y:S05]  /*6060*/  BSYNC B1 ;  /* 0x0000000000017941 */ /* 0x000fea0003800000 */
.L_x_178:
        /* <DEDUP_REMOVED lines=9> */
.L_x_181:
[----:B------:R-:W-:Y:S05]  /*6100*/  BSYNC B1 ;  /* 0x0000000000017941 */ /* 0x000fea0003800000 */
.L_x_180:
[----:B0----5:R-:W-:Y:S01]  /*6110*/  SHF.L.U32 R12, R172, 0x10, RZ ;  /* 0x00000010ac0c7819 */ /* 0x021fe200000006ff */
[----:B------:R-:W-:Y:S01]  /*6120*/  BSSY B1, `(.L_x_182) ;  /* 0x0000008000017945 */ /* 0x000fe20003800000 */
[----:B------:R-:W-:-:S03]  /*6130*/  ISETP.GT.AND P2, PT, R0, 0x19, P1 ;  /* 0x000000190000780c */ /* 0x000fc60000f44270 */
[----:B------:R-:W-:-:S04]  /*6140*/  FMUL R3, R12, R155 ;  /* 0x0000009b0c037220 */ /* 0x000fc80000400000 */
[----:B------:R-:W-:-:S05]  /*6150*/  FFMA R3, R38, R154, R3 ;  /* 0x0000009a26037223 */ /* 0x000fca0000000003 */
[----:B------:R-:W-:-:S05]  /*6160*/  F2FP.BF16.F32.PACK_AB R3, RZ, R3 ;  /* 0x00000003ff03723e */ /* 0x000fca00000010ff */
[----:B------:R0:W-:Y:S01]  /*6170*/  @P3 STG.E.U16 desc[UR36][R8.64+0x30], R3 ;  /* 0x0000300308003986 */ /* 0x0001e2000c101524 */
[----:B------:R-:W-:Y:S05]  /*6180*/  @!P2 BRA `(.L_x_183) ;  /* 0x000000000004a947 */ /* 0x000fea0003800000 */
[----:B------:R0:W5:Y:S02]  /*6190*/  LDG.E.LTC128B.U16 R172, desc[UR36][R10.64+0x32] ;  /* 0x000032240aac7981 */ /* 0x000164000c1e1520 */
.L_x_183:
[----:B------:R-:W-:Y:S05]  /*61a0*/  BSYNC B1 ;  /* 0x0000000000017941 */ /* 0x000fea0003800000 */
.L_x_182:
        /* <DEDUP_REMOVED lines=9> */
.L_x_185:
[----:B------:R-:W-:Y:S05]  /*6240*/  BSYNC B1 ;  /* 0x0000000000017941 */ /* 0x000fea0003800000 */
.L_x_184:
        /* <DEDUP_REMOVED lines=9> */
.L_x_187:
[----:B------:R-:W-:Y:S05]  /*62e0*/  BSYNC B1 ;  /* 0x0000000000017941 */ /* 0x000fea0003800000 */
.L_x_186:
        /* <DEDUP_REMOVED lines=9> */
.L_x_189:
[----:B------:R-:W-:Y:S05]  /*6380*/  BSYNC B1 ;  /* 0x0000000000017941 */ /* 0x000fea0003800000 */
.L_x_188:
        /* <DEDUP_REMOVED lines=9> */
.L_x_191:
[----:B------:R-:W-:Y:S05]  /*6420*/  BSYNC B1 ;  /* 0x0000000000017941 */ /* 0x000fea0003800000 */
.L_x_190:
        /* <DEDUP_REMOVED lines=9> */
.L_x_193:
[----:B------:R-:W-:Y:S05]  /*64c0*/  BSYNC B1 ;  /* 0x0000000000017941 */ /* 0x000fea0003800000 */
.L_x_192:
        /* <DEDUP_REMOVED lines=9> */
.L_x_195:
[----:B------:R-:W-:Y:S05]  /*6560*/  BSYNC B1 ;  /* 0x0000000000017941 */ /* 0x000fea0003800000 */
.L_x_194:
        /* <DEDUP_REMOVED lines=9> */
.L_x_197:
[----:B------:R-:W-:Y:S05]  /*6600*/  BSYNC B1 ;  /* 0x0000000000017941 */ /* 0x000fea0003800000 */
.L_x_196:
        /* <DEDUP_REMOVED lines=9> */
.L_x_199:
[----:B------:R-:W-:Y:S05]  /*66a0*/  BSYNC B1 ;  /* 0x0000000000017941 */ /* 0x000fea0003800000 */
.L_x_198:
[----:B-----5:R-:W-:Y:S01]  /*66b0*/  SHF.L.U32 R12, R172, 0x10, RZ ;  /* 0x00000010ac0c7819 */ /* 0x020fe200000006ff */
        /* <DEDUP_REMOVED lines=8> */
.L_x_201:
[----:B------:R-:W-:Y:S05]  /*6740*/  BSYNC B1 ;  /* 0x0000000000017941 */ /* 0x000fea0003800000 */
.L_x_200:
        /* <DEDUP_REMOVED lines=9> */
.L_x_203:
[----:B------:R-:W-:Y:S05]  /*67e0*/  BSYNC B1 ;  /* 0x0000000000017941 */ /* 0x000fea0003800000 */
.L_x_202:
        /* <DEDUP_REMOVED lines=9> */
.L_x_205:
[----:B------:R-:W-:Y:S05]  /*6880*/  BSYNC B1 ;  /* 0x0000000000017941 */ /* 0x000fea0003800000 */
.L_x_204:
        /* <DEDUP_REMOVED lines=9> */
.L_x_207:
[----:B------:R-:W-:Y:S05]  /*6920*/  BSYNC B1 ;  /* 0x0000000000017941 */ /* 0x000fea0003800000 */
.L_x_206:
        /* <DEDUP_REMOVED lines=9> */
.L_x_209:
[----:B------:R-:W-:Y:S05]  /*69c0*/  BSYNC B1 ;  /* 0x0000000000017941 */ /* 0x000fea0003800000 */
.L_x_208:
        /* <DEDUP_REMOVED lines=9> */
.L_x_211:
[----:B------:R-:W-:Y:S05]  /*6a60*/  BSYNC B1 ;  /* 0x0000000000017941 */ /* 0x000fea0003800000 */
.L_x_210:
        /* <DEDUP_REMOVED lines=9> */
.L_x_213:
[----:B------:R-:W-:Y:S05]  /*6b00*/  BSYNC B1 ;  /* 0x0000000000017941 */ /* 0x000fea0003800000 */
.L_x_212:
        /* <DEDUP_REMOVED lines=9> */
.L_x_215:
[----:B------:R-:W-:Y:S05]  /*6ba0*/  BSYNC B1 ;  /* 0x0000000000017941 */ /* 0x000fea0003800000 */
.L_x_214:
        /* <DEDUP_REMOVED lines=9> */
.L_x_217:
[----:B------:R-:W-:Y:S05]  /*6c40*/  BSYNC B1 ;  /* 0x0000000000017941 */ /* 0x000fea0003800000 */
.L_x_216:
        /* <DEDUP_REMOVED lines=9> */
.L_x_219:
[----:B------:R-:W-:Y:S05]  /*6ce0*/  BSYNC B1 ;  /* 0x0000000000017941 */ /* 0x000fea0003800000 */
.L_x_218:
        /* <DEDUP_REMOVED lines=9> */
.L_x_221:
[----:B------:R-:W-:Y:S05]  /*6d80*/  BSYNC B1 ;  /* 0x0000000000017941 */ /* 0x000fea0003800000 */
.L_x_220:
        /* <DEDUP_REMOVED lines=9> */
.L_x_223:
[----:B------:R-:W-:Y:S05]  /*6e20*/  BSYNC B1 ;  /* 0x0000000000017941 */ /* 0x000fea0003800000 */
.L_x_222:
        /* <DEDUP_REMOVED lines=9> */
.L_x_225:
[----:B------:R-:W-:Y:S05]  /*6ec0*/  BSYNC B1 ;  /* 0x0000000000017941 */ /* 0x000fea0003800000 */
.L_x_224:
        /* <DEDUP_REMOVED lines=9> */
.L_x_227:
[----:B------:R-:W-:Y:S05]  /*6f60*/  BSYNC B1 ;  /* 0x0000000000017941 */ /* 0x000fea0003800000 */
.L_x_226:
        /* <DEDUP_REMOVED lines=9> */
.L_x_229:
[----:B------:R-:W-:Y:S05]  /*7000*/  BSYNC B1 ;  /* 0x0000000000017941 */ /* 0x000fea0003800000 */
.L_x_228:
        /* <DEDUP_REMOVED lines=9> */
.L_x_231:
[----:B------:R-:W-:Y:S05]  /*70a0*/  BSYNC B1 ;  /* 0x0000000000017941 */ /* 0x000fea0003800000 */
.L_x_230:
        /* <DEDUP_REMOVED lines=9> */
.L_x_233:
[----:B------:R-:W-:Y:S05]  /*7140*/  BSYNC B1 ;  /* 0x0000000000017941 */ /* 0x000fea0003800000 */
.L_x_232:
        /* <DEDUP_REMOVED lines=9> */
.L_x_235:
[----:B------:R-:W-:Y:S05]  /*71e0*/  BSYNC B1 ;  /* 0x0000000000017941 */ /* 0x000fea0003800000 */
.L_x_234:
        /* <DEDUP_REMOVED lines=9> */
.L_x_237:
[----:B------:R-:W-:Y:S05]  /*7280*/  BSYNC B1 ;  /* 0x0000000000017941 */ /* 0x000fea0003800000 */
.L_x_236:
        /* <DEDUP_REMOVED lines=9> */
.L_x_239:
[----:B------:R-:W-:Y:S05]  /*7320*/  BSYNC B1 ;  /* 0x0000000000017941 */ /* 0x000fea0003800000 */
.L_x_238:
        /* <DEDUP_REMOVED lines=9> */
.L_x_241:
[----:B------:R-:W-:Y:S05]  /*73c0*/  BSYNC B1 ;  /* 0x0000000000017941 */ /* 0x000fea0003800000 */
.L_x_240:
        /* <DEDUP_REMOVED lines=9> */
.L_x_243:
[----:B------:R-:W-:Y:S05]  /*7460*/  BSYNC B1 ;  /* 0x0000000000017941 */ /* 0x000fea0003800000 */
.L_x_242:
        /* <DEDUP_REMOVED lines=9> */
.L_x_245:
[----:B------:R-:W-:Y:S05]  /*7500*/  BSYNC B1 ;  /* 0x0000000000017941 */ /* 0x000fea0003800000 */
.L_x_244:
        /* <DEDUP_REMOVED lines=9> */
.L_x_247:
[----:B------:R-:W-:Y:S05]  /*75a0*/  BSYNC B1 ;  /* 0x0000000000017941 */ /* 0x000fea0003800000 */
.L_x_246:
        /* <DEDUP_REMOVED lines=9> */
.L_x_249:
[----:B------:R-:W-:Y:S05]  /*7640*/  BSYNC B1 ;  /* 0x0000000000017941 */ /* 0x000fea0003800000 */
.L_x_248:
        /* <DEDUP_REMOVED lines=9> */
.L_x_251:
[----:B------:R-:W-:Y:S05]  /*76e0*/  BSYNC B1 ;  /* 0x0000000000017941 */ /* 0x000fea0003800000 */
.L_x_250:
        /* <DEDUP_REMOVED lines=9> */
.L_x_253:
[----:B------:R-:W-:Y:S05]  /*7780*/  BSYNC B1 ;  /* 0x0000000000017941 */ /* 0x000fea0003800000 */
.L_x_252:
        /* <DEDUP_REMOVED lines=9> */
.L_x_255:
[----:B------:R-:W-:Y:S05]  /*7820*/  BSYNC B1 ;  /* 0x0000000000017941 */ /* 0x000fea0003800000 */
.L_x_254:
        /* <DEDUP_REMOVED lines=9> */
.L_x_257:
[----:B------:R-:W-:Y:S05]  /*78c0*/  BSYNC B1 ;  /* 0x0000000000017941 */ /* 0x000fea0003800000 */
.L_x_256:
        /* <DEDUP_REMOVED lines=9> */
.L_x_259:
[----:B------:R-:W-:Y:S05]  /*7960*/  BSYNC B1 ;  /* 0x0000000000017941 */ /* 0x000fea0003800000 */
.L_x_258:
        /* <DEDUP_REMOVED lines=9> */
.L_x_261:
[----:B------:R-:W-:Y:S05]  /*7a00*/  BSYNC B1 ;  /* 0x0000000000017941 */ /* 0x000fea0003800000 */
.L_x_260:
        /* <DEDUP_REMOVED lines=9> */
.L_x_263:
[----:B------:R-:W-:Y:S05]  /*7aa0*/  BSYNC B1 ;  /* 0x0000000000017941 */ /* 0x000fea0003800000 */
.L_x_262:
        /* <DEDUP_REMOVED lines=9> */
.L_x_265:
[----:B------:R-:W-:Y:S05]  /*7b40*/  BSYNC B1 ;  /* 0x0000000000017941 */ /* 0x000fea0003800000 */
.L_x_264:
        /* <DEDUP_REMOVED lines=9> */
.L_x_267:
[----:B------:R-:W-:Y:S05]  /*7be0*/  BSYNC B1 ;  /* 0x0000000000017941 */ /* 0x000fea0003800000 */
.L_x_266:
        /* <DEDUP_REMOVED lines=9> */
.L_x_269:
[----:B------:R-:W-:Y:S05]  /*7c80*/  BSYNC B1 ;  /* 0x0000000000017941 */ /* 0x000fea0003800000 */
.L_x_268:
        /* <DEDUP_REMOVED lines=9> */
.L_x_271:
[----:B------:R-:W-:Y:S05]  /*7d20*/  BSYNC B1 ;  /* 0x0000000000017941 */ /* 0x000fea0003800000 */
.L_x_270:
        /* <DEDUP_REMOVED lines=9> */
.L_x_273:
[----:B------:R-:W-:Y:S05]  /*7dc0*/  BSYNC B1 ;  /* 0x0000000000017941 */ /* 0x000fea0003800000 */
.L_x_272:
        /* <DEDUP_REMOVED lines=9> */
.L_x_275:
[----:B------:R-:W-:Y:S05]  /*7e60*/  BSYNC B1 ;  /* 0x0000000000017941 */ /* 0x000fea0003800000 */
.L_x_274:
[----:B012--5:R-:W-:Y:S01]  /*7e70*/  IMAD.U32 R4, R172, 0x10000, RZ ;  /* 0x00010000ac047824 */ /* 0x027fe200078e00ff */
        /* <DEDUP_REMOVED lines=8> */
.L_x_277:
[----:B------:R-:W-:Y:S05]  /*7f00*/  BSYNC B1 ;  /* 0x0000000000017941 */ /* 0x000fea0003800000 */
.L_x_276:
[----:B0----5:R-:W-:Y:S01]  /*7f10*/  IMAD.U32 R4, R172, 0x10000, RZ ;  /* 0x00010000ac047824 */ /* 0x021fe200078e00ff */
[----:B------:R-:W-:Y:S01]  /*7f20*/  ISETP.GT.AND P1, PT, R0, 0x79, P1 ;  /* 0x000000790000780c */ /* 0x000fe20000f24270 */
[----:B------:R-:W-:Y:S01]  /*7f30*/  @P2 IMAD.MOV.U32 R5, RZ, RZ, R9 ;  /* 0x000000ffff052224 */ /* 0x000fe200078e0009 */
[----:B------:R-:W-:Y:S01]  /*7f40*/  BSSY B1, `(.L_x_278) ;  /* 0x0000008000017945 */ /* 0x000fe20003800000 */
[----:B------:R-:W-:Y:S01]  /*7f50*/  FMUL R3, R4, R155 ;  /* 0x0000009b04037220 */ /* 0x000fe20000400000 */
[----:B------:R-:W-:-:S03]  /*7f60*/  @P2 IMAD.MOV.U32 R4, RZ, RZ, R8 ;  /* 0x000000ffff042224 */ /* 0x000fc600078e0008 */
[----:B------:R-:W-:-:S05]  /*7f70*/  FFMA R3, R86, R154, R3 ;  /* 0x0000009a56037223 */ /* 0x000fca0000000003 */
[----:B------:R-:W-:-:S05]  /*7f80*/  F2FP.BF16.F32.PACK_AB R3, RZ, R3 ;  /* 0x00000003ff03723e */ /* 0x000fca00000010ff */
[----:B------:R0:W-:Y:S01]  /*7f90*/  @P2 STG.E.U16 desc[UR36][R4.64+0xf0], R3 ;  /* 0x0000f00304002986 */ /* 0x0001e2000c101524 */
[----:B------:R-:W-:Y:S05]  /*7fa0*/  @!P1 BRA `(.L_x_279) ;  /* 0x0000000000049947 */ /* 0x000fea0003800000 */
[----:B------:R2:W5:Y:S02]  /*7fb0*/  LDG.E.LTC128B.U16 R172, desc[UR36][R10.64+0xf2] ;  /* 0x0000f2240aac7981 */ /* 0x000564000c1e1520 */
.L_x_279:
[----:B------:R-:W-:Y:S05]  /*7fc0*/  BSYNC B1 ;  /* 0x0000000000017941 */ /* 0x000fea0003800000 */
.L_x_278:
[----:B------:R-:W-:Y:S05]  /*7fd0*/  @!P1 BRA `(.L_x_280) ;  /* 0x00000024004c9947 */ /* 0x000fea0003800000 */
[----:B-----5:R-:W-:-:S04]  /*7fe0*/  IMAD.U32 R172, R172, 0x10000, RZ ;  /* 0x00010000acac7824 */ /* 0x020fc800078e00ff */
[----:B------:R-:W-:-:S04]  /*7ff0*/  FMUL R172, R172, R155 ;  /* 0x0000009bacac7220 */ /* 0x000fc80000400000 */
[----:B------:R-:W-:-:S05]  /*8000*/  FFMA R172, R87, R154, R172 ;  /* 0x0000009a57ac7223 */ /* 0x000fca00000000ac */
[----:B------:R-:W-:-:S05]  /*8010*/  F2FP.BF16.F32.PACK_AB R172, RZ, R172 ;  /* 0x000000acffac723e */ /* 0x000fca00000010ff */
[----:B------:R0:W-:Y:S01]  /*8020*/  STG.E.U16 desc[UR36][R8.64+0xf2], R172 ;  /* 0x0000f2ac08007986 */ /* 0x0001e2000c101524 */
[----:B------:R-:W-:Y:S05]  /*8030*/  BRA `(.L_x_280) ;  /* 0x0000002400347947 */ /* 0x000fea0003800000 */
.L_x_29:
[----:B------:R-:W-:Y:S01]  /*8040*/  ULDC.64 UR4, c[0x0][0x5c0] ;  /* 0x0001700000047ab9 */ /* 0x000fe20000000a00 */
[-C--:B------:R-:W-:Y:S01]  /*8050*/  FMUL R88, R88, R154.reuse ;  /* 0x0000009a58587220 */ /* 0x080fe20000400000 */
[----:B------:R-:W-:Y:S01]  /*8060*/  LEA R8, P0, R166, UR4, 0x1 ;  /* 0x00000004a6087c11 */ /* 0x000fe2000f8008ff */
[----:B------:R-:W-:Y:S01]  /*8070*/  IMAD.SHL.U32 R7, R4, 0x10, RZ ;  /* 0x0000001004077824 */ /* 0x000fe200078e00ff */
[----:B------:R-:W-:Y:S01]  /*8080*/  ISETP.GT.AND P2, PT, R0, 0x1, P3 ;  /* 0x000000010000780c */ /* 0x000fe20001f44270 */
[-C--:B------:R-:W-:Y:S01]  /*8090*/  FMUL R89, R89, R154.reuse ;  /* 0x0000009a59597220 */ /* 0x080fe20000400000 */
[----:B------:R-:W-:Y:S01]  /*80a0*/  LEA.HI.X R9, R166, UR5, R169, 0x1, P0 ;  /* 0x00000005a6097c11 */ /* 0x000fe200080f0ca9 */
[-C--:B------:R-:W-:Y:S01]  /*80b0*/  FMUL R90, R90, R154.reuse ;  /* 0x0000009a5a5a7220 */ /* 0x080fe20000400000 */
[----:B------:R-:W-:Y:S01]  /*80c0*/  ISETP.GT.AND P0, PT, R3, 0x8, PT ;  /* 0x000000080300780c */ /* 0x000fe20003f04270 */
[----:B------:R-:W-:Y:S01]  /*80d0*/  FMUL R91, R91, R154 ;  /* 0x0000009a5b5b7220 */ /* 0x000fe20000400000 */
[----:B------:R-:W-:Y:S01]  /*80e0*/  F2FP.BF16.F32.PACK_AB R88, RZ, R88 ;  /* 0x00000058ff58723e */ /* 0x000fe200000010ff */
[-C--:B------:R-:W-:Y:S01]  /*80f0*/  FMUL R92, R92, R154.reuse ;  /* 0x0000009a5c5c7220 */ /* 0x080fe20000400000 */
[----:B------:R-:W-:Y:S01]  /*8100*/  ISETP.GT.AND P4, PT, R0, RZ, P0 ;  /* 0x000000ff0000720c */ /* 0x000fe20000784270 */
[----:B------:R-:W-:Y:S01]  /*8110*/  FMUL R93, R93, R154 ;  /* 0x0000009a5d5d7220 */ /* 0x000fe20000400000 */
[----:B------:R-:W-:Y:S01]  /*8120*/  SHF.L.U64.HI R6, R4, 0x4, R5 ;  /* 0x0000000404067819 */ /* 0x000fe20000010205 */
[----:B------:R-:W-:Y:S01]  /*8130*/  @P1 STG.E.U16 desc[UR36][R8.64], R88 ;  /* 0x0000005808001986 */ /* 0x000fe2000c101524 */
[----:B------:R-:W-:Y:S01]  /*8140*/  IADD3 R10, P5, R7, R8, RZ ;  /* 0x00000008070a7210 */ /* 0x000fe20007fbe0ff */
[-C--:B------:R-:W-:Y:S01]  /*8150*/  FMUL R94, R94, R154.reuse ;  /* 0x0000009a5e5e7220 */ /* 0x080fe20000400000 */
[----:B------:R-:W-:Y:S01]  /*8160*/  ISETP.GT.AND P1, PT, R0, 0x1, P0 ;  /* 0x000000010000780c */ /* 0x000fe20000724270 */
[----:B------:R-:W-:Y:S01]  /*8170*/  FMUL R95, R95, R154 ;  /* 0x0000009a5f5f7220 */ /* 0x000fe20000400000 */
[----:B------:R-:W-:Y:S01]  /*8180*/  F2FP.BF16.F32.PACK_AB R89, RZ, R89 ;  /* 0x00000059ff59723e */ /* 0x000fe200000010ff */
[----:B------:R-:W-:Y:S01]  /*8190*/  IMAD.X R11, R6, 0x1, R9, P5 ;  /* 0x00000001060b7824 */ /* 0x000fe200028e0609 */
[----:B------:R-:W-:Y:S01]  /*81a0*/  F2FP.BF16.F32.PACK_AB R90, RZ, R90 ;  /* 0x0000005aff5a723e */ /* 0x000fe200000010ff */
[-C--:B------:R-:W-:Y:S01]  /*81b0*/  FMUL R96, R96, R154.reuse ;  /* 0x0000009a60607220 */ /* 0x080fe20000400000 */
[----:B------:R-:W-:Y:S01]  /*81c0*/  F2FP.BF16.F32.PACK_AB R91, RZ, R91 ;  /* 0x0000005bff5b723e */ /* 0x000fe200000010ff */
[----:B------:R-:W-:Y:S01]  /*81d0*/  @P2 STG.E.U16 desc[UR36][R8.64+0x2], R89 ;  /* 0x0000025908002986 */ /* 0x000fe2000c101524 */
[C---:B------:R-:W-:Y:S01]  /*81e0*/  ISETP.GT.AND P5, PT, R0.reuse, 0x9, P3 ;  /* 0x000000090000780c */ /* 0x040fe20001fa4270 */
[-C--:B------:R-:W-:Y:S01]  /*81f0*/  FMUL R97, R97, R154.reuse ;  /* 0x0000009a61617220 */ /* 0x080fe20000400000 */
[C---:B------:R-:W-:Y:S01]  /*8200*/  ISETP.GT.AND P2, PT, R0.reuse, 0x8, P0 ;  /* 0x000000080000780c */ /* 0x040fe20000744270 */
[----:B------:R-:W-:Y:S01]  /*8210*/  @P4 STG.E.U16 desc[UR36][R10.64], R90 ;  /* 0x0000005a0a004986 */ /* 0x000fe2000c101524 */
[----:B------:R-:W-:Y:S01]  /*8220*/  ISETP.GT.AND P4, PT, R0, 0x8, P3 ;  /* 0x000000080000780c */ /* 0x000fe20001f84270 */
[----:B------:R-:W-:Y:S01]  /*8230*/  FMUL R98, R98, R154 ;  /* 0x0000009a62627220 */ /* 0x000fe20000400000 */
[----:B------:R-:W-:Y:S01]  /*8240*/  F2FP.BF16.F32.PACK_AB R92, RZ, R92 ;  /* 0x0000005cff5c723e */ /* 0x000fe200000010ff */
[----:B------:R-:W-:Y:S01]  /*8250*/  @P1 STG.E.U16 desc[UR36][R10.64+0x2], R91 ;  /* 0x0000025b0a001986 */ /* 0x000fe2000c101524 */
[----:B------:R-:W-:Y:S01]  /*8260*/  ISETP.GT.AND P1, PT, R0, 0x9, P0 ;  /* 0x000000090000780c */ /* 0x000fe20000724270 */
[-C--:B------:R-:W-:Y:S01]  /*8270*/  FMUL R99, R99, R154.reuse ;  /* 0x0000009a63637220 */ /* 0x080fe20000400000 */
[----:B------:R-:W-:Y:S01]  /*8280*/  F2FP.BF16.F32.PACK_AB R93, RZ, R93 ;  /* 0x0000005dff5d723e */ /* 0x000fe200000010ff */
[----:B------:R-:W-:Y:S01]  /*8290*/  FMUL R100, R100, R154 ;  /* 0x0000009a64647220 */ /* 0x000fe20000400000 */
[----:B------:R-:W-:Y:S01]  /*82a0*/  F2FP.BF16.F32.PACK_AB R94, RZ, R94 ;  /* 0x0000005eff5e723e */ /* 0x000fe200000010ff */
[-C--:B------:R-:W-:Y:S01]  /*82b0*/  FMUL R101, R101, R154.reuse ;  /* 0x0000009a65657220 */ /* 0x080fe20000400000 */
[----:B------:R-:W-:Y:S01]  /*82c0*/  F2FP.BF16.F32.PACK_AB R95, RZ, R95 ;  /* 0x0000005fff5f723e */ /* 0x000fe200000010ff */
[----:B------:R-:W-:Y:S01]  /*82d0*/  FMUL R102, R102, R154 ;  /* 0x0000009a66667220 */ /* 0x000fe20000400000 */
[----:B------:R-:W-:Y:S01]  /*82e0*/  F2FP.BF16.F32.PACK_AB R96, RZ, R96 ;  /* 0x00000060ff60723e */ /* 0x000fe200000010ff */
[----:B------:R-:W-:Y:S01]  /*82f0*/  @P4 STG.E.U16 desc[UR36][R8.64+0x10], R92 ;  /* 0x0000105c08004986 */ /* 0x000fe2000c101524 */
[C---:B------:R-:W-:Y:S01]  /*8300*/  ISETP.GT.AND P4, PT, R0.reuse, 0x10, P3 ;  /* 0x000000100000780c */ /* 0x040fe20001f84270 */
[-C--:B------:R-:W-:Y:S01]  /*8310*/  FMUL R103, R103, R154.reuse ;  /* 0x0000009a67677220 */ /* 0x080fe20000400000 */
[----:B------:R-:W-:Y:S01]  /*8320*/  F2FP.BF16.F32.PACK_AB R97, RZ, R97 ;  /* 0x00000061ff61723e */ /* 0x000fe200000010ff */
[----:B------:R-:W-:Y:S01]  /*8330*/  @P5 STG.E.U16 desc[UR36][R8.64+0x12], R93 ;  /* 0x0000125d08005986 */ /* 0x000fe2000c101524 */
[----:B------:R-:W-:Y:S01]  /*8340*/  ISETP.GT.AND P5, PT, R0, 0x11, P0 ;  /* 0x000000110000780c */ /* 0x000fe200007a4270 */
        /* <DEDUP_REMOVED lines=74> */
[-C--:B------:R-:W-:Y:S01]  /*87f0*/  FMUL R125, R125, R154.reuse ;  /* 0x0000009a7d7d7220 */ /* 0x080fe20000400000 */
[----:B------:R-:W-:Y:S01]  /*8800*/  F2FP.BF16.F32.PACK_AB R119, RZ, R119 ;  /* 0x00000077ff77723e */ /* 0x000fe200000010ff */
[----:B------:R-:W-:Y:S01]  /*8810*/  FMUL R126, R126, R154 ;  /* 0x0000009a7e7e7220 */ /* 0x000fe20000400000 */
[----:B------:R-:W-:Y:S01]  /*8820*/  F2FP.BF16.F32.PACK_AB R120, RZ, R120 ;  /* 0x00000078ff78723e */ /* 0x000fe200000010ff */
        /* <DEDUP_REMOVED lines=87> */
[----:B------:R-:W-:Y:S01]  /*8da0*/  SHF.L.U64.HI R15, R4, 0x8, R5 ;  /* 0x00000008040f7819 */ /* 0x000fe20000010205 */
[----:B------:R-:W-:Y:S01]  /*8db0*/  @P2 STG.E.U16 desc[UR36][R8.64+0xa2], R129 ;  /* 0x0000a28108002986 */ /* 0x000fe2000c101524 */
[----:B------:R-:W-:Y:S01]  /*8dc0*/  ISETP.GT.AND P2, PT, R0, 0x59, P3 ;  /* 0x000000590000780c */ /* 0x000fe20001f44270 */
[-C--:B------:R-:W-:Y:S01]  /*8dd0*/  FMUL R25, R25, R154.reuse ;  /* 0x0000009a19197220 */ /* 0x080fe20000400000 */
[----:B------:R-:W-:Y:S01]  /*8de0*/  SHF.L.U32 R21, R4, 0x8, RZ ;  /* 0x0000000804157819 */ /* 0x000fe200000006ff */
[----:B------:R-:W-:Y:S01]  /*8df0*/  @P5 STG.E.U16 desc[UR36][R10.64+0xa0], R130 ;  /* 0x0000a0820a005986 */ /* 0x000fe2000c101524 */
[----:B------:R-:W-:Y:S01]  /*8e00*/  ISETP.GT.AND P5, PT, R0, 0x58, P0 ;  /* 0x000000580000780c */ /* 0x000fe200007a4270 */
        /* <DEDUP_REMOVED lines=26> */
[-C--:B------:R-:W-:Y:S01]  /*8fb0*/  FMUL R32, R32, R154.reuse ;  /* 0x0000009a20207220 */ /* 0x080fe20000400000 */
[----:B------:R-:W-:Y:S01]  /*8fc0*/  F2FP.BF16.F32.PACK_AB R25, RZ, R25 ;  /* 0x00000019ff19723e */ /* 0x000fe200000010ff */
[----:B------:R-:W-:Y:S01]  /*8fd0*/  FMUL R33, R33, R154 ;  /* 0x0000009a21217220 */ /* 0x000fe20000400000 */
        /* <DEDUP_REMOVED lines=26> */
[----:B------:R-:W-:Y:S01]  /*9180*/  F2FP.BF16.F32.PACK_AB R33, RZ, R33 ;  /* 0x00000021ff21723e */ /* 0x000fe200000010ff */
[----:B------:R-:W-:Y:S01]  /*9190*/  FMUL R41, R41, R154 ;  /* 0x0000009a29297220 */ /* 0x000fe20000400000 */
[----:B------:R-:W-:Y:S01]  /*91a0*/  F2FP.BF16.F32.PACK_AB R34, RZ, R34 ;  /* 0x00000022ff22723e */ /* 0x000fe200000010ff */
[-C--:B------:R-:W-:Y:S01]  /*91b0*/  FMUL R42, R42, R154.reuse ;  /* 0x0000009a2a2a7220 */ /* 0x080fe20000400000 */
[----:B------:R-:W-:Y:S01]  /*91c0*/  F2FP.BF16.F32.PACK_AB R35, RZ, R35 ;  /* 0x00000023ff23723e */ /* 0x000fe200000010ff */
[----:B------:R-:W-:Y:S01]  /*91d0*/  @P4 STG.E.U16 desc[UR36][R10.64+0xd2], R143 ;  /* 0x0000d28f0a004986 */ /* 0x000fe2000c101524 */
[C---:B------:R-:W-:Y:S01]  /*91e0*/  ISETP.GT.AND P4, PT, R0.reuse, 0x71, P0 ;  /* 0x000000710000780c */ /* 0x040fe20000784270 */
[----:B------:R-:W-:Y:S01]  /*91f0*/  FMUL R43, R43, R154 ;  /* 0x0000009a2b2b7220 */ /* 0x000fe20000400000 */
[----:B------:R-:W-:Y:S01]  /*9200*/  F2FP.BF16.F32.PACK_AB R36, RZ, R36 ;  /* 0x00000024ff24723e */ /* 0x000fe200000010ff */
[----:B------:R-:W-:Y:S01]  /*9210*/  @P5 STG.E.U16 desc[UR36][R8.64+0xe0], R144 ;  /* 0x0000e09008005986 */ /* 0x000fe2000c101524 */
[----:B------:R-:W-:Y:S01]  /*9220*/  ISETP.GT.AND P5, PT, R0, 0x70, P0 ;  /* 0x000000700000780c */ /* 0x000fe200007a4270 */
[----:B------:R-:W-:Y:S01]  /*9230*/  @P1 IMAD.MOV.U32 R4, RZ, RZ, R8 ;  /* 0x000000ffff041224 */ /* 0x000fe200078e0008 */
[----:B------:R-:W-:Y:S01]  /*9240*/  F2FP.BF16.F32.PACK_AB R37, RZ, R37 ;  /* 0x00000025ff25723e */ /* 0x000fe200000010ff */
[----:B------:R-:W-:Y:S01]  /*9250*/  @P1 IMAD.MOV.U32 R5, RZ, RZ, R9 ;  /* 0x000000ffff051224 */ /* 0x000fe200078e0009 */
[----:B------:R-:W-:Y:S01]  /*9260*/  F2FP.BF16.F32.PACK_AB R38, RZ, R38 ;  /* 0x00000026ff26723e */ /* 0x000fe200000010ff */
[-C--:B------:R-:W-:Y:S01]  /*9270*/  FMUL R44, R44, R154.reuse ;  /* 0x0000009a2c2c7220 */ /* 0x080fe20000400000 */
[----:B------:R-:W-:Y:S01]  /*9280*/  F2FP.BF16.F32.PACK_AB R39, RZ, R39 ;  /* 0x00000027ff27723e */ /* 0x000fe200000010ff */
[----:B------:R-:W-:Y:S01]  /*9290*/  FMUL R45, R45, R154 ;  /* 0x0000009a2d2d7220 */ /* 0x000fe20000400000 */
[----:B------:R0:W-:Y:S01]  /*92a0*/  @P1 STG.E.U16 desc[UR36][R4.64+0xe2], R145 ;  /* 0x0000e29104001986 */ /* 0x0001e2000c101524 */
[----:B------:R-:W-:Y:S01]  /*92b0*/  IADD3 R12, P1, P2, R7, R8, R21 ;  /* 0x00000008070c7210 */ /* 0x000fe20007a3e015 */
[----:B------:R-:W-:Y:S01]  /*92c0*/  FMUL R46, R46, R154 ;  /* 0x0000009a2e2e7220 */ /* 0x000fe20000400000 */
[----:B------:R-:W-:Y:S01]  /*92d0*/  F2FP.BF16.F32.PACK_AB R40, RZ, R40 ;  /* 0x00000028ff28723e */ /* 0x000fe200000010ff */
[-C--:B------:R-:W-:Y:S01]  /*92e0*/  FMUL R47, R47, R154.reuse ;  /* 0x0000009a2f2f7220 */ /* 0x080fe20000400000 */
[----:B------:R-:W-:Y:S01]  /*92f0*/  IADD3.X R13, R6, R9, R15, P1, P2 ;  /* 0x00000009060d7210 */ /* 0x000fe20000fe440f */
[-C--:B------:R-:W-:Y:S01]  /*9300*/  FMUL R48, R48, R154.reuse ;  /* 0x0000009a30307220 */ /* 0x080fe20000400000 */
[----:B------:R-:W-:Y:S01]  /*9310*/  ISETP.GT.AND P1, PT, R3, 0x80, PT ;  /* 0x000000800300780c */ /* 0x000fe20003f24270 */
[-C--:B------:R-:W-:Y:S01]  /*9320*/  FMUL R49, R49, R154.reuse ;  /* 0x0000009a31317220 */ /* 0x080fe20000400000 */
[----:B------:R-:W-:Y:S01]  /*9330*/  ISETP.GT.AND P2, PT, R3, 0x88, PT ;  /* 0x000000880300780c */ /* 0x000fe20003f44270 */
[----:B------:R-:W-:Y:S01]  /*9340*/  FMUL R50, R50, R154 ;  /* 0x0000009a32327220 */ /* 0x000fe20000400000 */
[----:B------:R-:W-:Y:S01]  /*9350*/  F2FP.BF16.F32.PACK_AB R41, RZ, R41 ;  /* 0x00000029ff29723e */ /* 0x000fe200000010ff */
[----:B0-----:R-:W-:Y:S01]  /*9360*/  @P5 IMAD.MOV.U32 R4, RZ, RZ, R10 ;  /* 0x000000ffff045224 */ /* 0x001fe200078e000a */
[----:B------:R-:W-:Y:S01]  /*9370*/  F2FP.BF16.F32.PACK_AB R42, RZ, R42 ;  /* 0x0000002aff2a723e */ /* 0x000fe200000010ff */
[----:B------:R-:W-:Y:S01]  /*9380*/  @P5 IMAD.MOV.U32 R5, RZ, RZ, R11 ;  /* 0x000000ffff055224 */ /* 0x000fe200078e000b */
[----:B------:R-:W-:Y:S01]  /*9390*/  F2FP.BF16.F32.PACK_AB R43, RZ, R43 ;  /* 0x0000002bff2b723e */ /* 0x000fe200000010ff */
[----:B------:R-:W-:Y:S01]  /*93a0*/  FMUL R51, R51, R154 ;  /* 0x0000009a33337220 */ /* 0x000fe20000400000 */
[----:B------:R-:W-:Y:S01]  /*93b0*/  F2FP.BF16.F32.PACK_AB R44, RZ, R44 ;  /* 0x0000002cff2c723e */ /* 0x000fe200000010ff */
[-C--:B------:R-:W-:Y:S01]  /*93c0*/  FMUL R52, R52, R154.reuse ;  /* 0x0000009a34347220 */ /* 0x080fe20000400000 */
[----:B------:R0:W-:Y:S01]  /*93d0*/  @P5 STG.E.U16 desc[UR36][R4.64+0xe0], R146 ;  /* 0x0000e09204005986 */ /* 0x0001e2000c101524 */
[C---:B------:R-:W-:Y:S01]  /*93e0*/  ISETP.GT.AND P5, PT, R0.reuse, 0x78, P3 ;  /* 0x000000780000780c */ /* 0x040fe20001fa4270 */
[-C--:B------:R-:W-:Y:S01]  /*93f0*/  FMUL R53, R53, R154.reuse ;  /* 0x0000009a35357220 */ /* 0x080fe20000400000 */
[C---:B------:R-:W-:Y:S01]  /*9400*/  ISETP.GT.AND P3, PT, R0.reuse, 0x79, P3 ;  /* 0x000000790000780c */ /* 0x040fe20001f64270 */
[----:B------:R-:W-:Y:S01]  /*9410*/  @P4 STG.E.U16 desc[UR36][R10.64+0xe2], R147 ;  /* 0x0000e2930a004986 */ /* 0x000fe2000c101524 */
[----:B------:R-:W-:Y:S01]  /*9420*/  ISETP.GT.AND P4, PT, R0, 0x78, P0 ;  /* 0x000000780000780c */ /* 0x000fe20000784270 */
[-C--:B------:R-:W-:Y:S01]  /*9430*/  FMUL R54, R54, R154.reuse ;  /* 0x0000009a36367220 */ /* 0x080fe20000400000 */
[----:B------:R-:W-:Y:S01]  /*9440*/  ISETP.GT.AND P0, PT, R0, 0x79, P0 ;  /* 0x000000790000780c */ /* 0x000fe20000704270 */
[-C--:B------:R-:W-:Y:S01]  /*9450*/  FMUL R55, R55, R154.reuse ;  /* 0x0000009a37377220 */ /* 0x080fe20000400000 */
[----:B------:R-:W-:Y:S01]  /*9460*/  F2FP.BF16.F32.PACK_AB R45, RZ, R45 ;  /* 0x0000002dff2d723e */ /* 0x000fe200000010ff */
[----:B------:R-:W-:Y:S01]  /*9470*/  FMUL R56, R56, R154 ;  /* 0x0000009a38387220 */ /* 0x000fe20000400000 */
[----:B------:R-:W-:Y:S01]  /*9480*/  F2FP.BF16.F32.PACK_AB R46, RZ, R46 ;  /* 0x0000002eff2e723e */ /* 0x000fe200000010ff */
[----:B------:R-:W-:Y:S01]  /*9490*/  FMUL R57, R57, R154 ;  /* 0x0000009a39397220 */ /* 0x000fe20000400000 */
[----:B------:R-:W-:Y:S01]  /*94a0*/  F2FP.BF16.F32.PACK_AB R47, RZ, R47 ;  /* 0x0000002fff2f723e */ /* 0x000fe200000010ff */
[----:B------:R-:W-:Y:S01]  /*94b0*/  @P5 STG.E.U16 desc[UR36][R8.64+0xf0], R148 ;  /* 0x0000f09408005986 */ /* 0x000fe2000c101524 */
[----:B0-----:R-:W-:Y:S01]  /*94c0*/  IADD3 R4, P5, R21, R8, RZ ;  /* 0x0000000815047210 */ /* 0x001fe20007fbe0ff */
[----:B------:R-:W-:Y:S01]  /*94d0*/  FMUL R58, R58, R154 ;  /* 0x0000009a3a3a7220 */ /* 0x000fe20000400000 */
[----:B------:R-:W-:Y:S01]  /*94e0*/  F2FP.BF16.F32.PACK_AB R48, RZ, R48 ;  /* 0x00000030ff30723e */ /* 0x000fe200000010ff */
[----:B------:R0:W-:Y:S01]  /*94f0*/  @P3 STG.E.U16 desc[UR36][R8.64+0xf2], R149 ;  /* 0x0000f29508003986 */ /* 0x0001e2000c101524 */
[C---:B------:R-:W-:Y:S01]  /*9500*/  ISETP.GT.AND P3, PT, R0.reuse, RZ, P1 ;  /* 0x000000ff0000720c */ /* 0x040fe20000f64270 */
[----:B------:R-:W-:Y:S01]  /*9510*/  IMAD.X R5, R15, 0x1, R9, P5 ;  /* 0x000000010f057824 */ /* 0x000fe200028e0609 */
[C---:B------:R-:W-:Y:S01]  /*9520*/  ISETP.GT.AND P5, PT, R0.reuse, RZ, P2 ;  /* 0x000000ff0000720c */ /* 0x040fe200017a4270 */
        /* <DEDUP_REMOVED lines=8> */
[----:B------:R-:W-:Y:S01]  /*95b0*/  FMUL R61, R61, R154 ;  /* 0x0000009a3d3d7220 */ /* 0x000fe20000400000 */
[----:B------:R-:W-:Y:S01]  /*95c0*/  F2FP.BF16.F32.PACK_AB R51, RZ, R51 ;  /* 0x00000033ff33723e */ /* 0x000fe200000010ff */
[----:B------:R-:W-:Y:S01]  /*95d0*/  @P3 STG.E.U16 desc[UR36][R4.64], R24 ;  /* 0x0000001804003986 */ /* 0x000fe2000c101524 */
[C---:B0-----:R-:W-:Y:S01]  /*95e0*/  IADD3 R8, P3, R7.reuse, R4, RZ ;  /* 0x0000000407087210 */ /* 0x041fe20007f7e0ff */
[----:B------:R-:W-:Y:S01]  /*95f0*/  FMUL R62, R62, R154 ;  /* 0x0000009a3e3e7220 */ /* 0x000fe20000400000 */
[----:B------:R-:W-:Y:S01]  /*9600*/  F2FP.BF16.F32.PACK_AB R52, RZ, R52 ;  /* 0x00000034ff34723e */ /* 0x000fe200000010ff */
[----:B------:R-:W-:Y:S01]  /*9610*/  @P4 STG.E.U16 desc[UR36][R4.64+0x2], R25 ;  /* 0x0000021904004986 */ /* 0x000fe2000c101524 */
[----:B------:R-:W-:Y:S01]  /*9620*/  IADD3 R14, P4, R7, R4, RZ ;  /* 0x00000004070e7210 */ /* 0x000fe20007f9e0ff */
[--C-:B------:R-:W-:Y:S01]  /*9630*/  IMAD.X R9, R6, 0x1, R5.reuse, P3 ;  /* 0x0000000106097824 */ /* 0x100fe200018e0605 */
[----:B------:R-:W-:Y:S01]  /*9640*/  ISETP.GT.AND P3, PT, R0, 0x9, P2 ;  /* 0x000000090000780c */ /* 0x000fe20001764270 */
[-C--:B------:R-:W-:Y:S01]  /*9650*/  FMUL R63, R63, R154.reuse ;  /* 0x0000009a3f3f7220 */ /* 0x080fe20000400000 */
[----:B------:R-:W-:Y:S01]  /*9660*/  F2FP.BF16.F32.PACK_AB R53, RZ, R53 ;  /* 0x00000035ff35723e */ /* 0x000fe200000010ff */
[----:B------:R-:W-:Y:S01]  /*9670*/  IMAD.X R15, R6, 0x1, R5, P4 ;  /* 0x00000001060f7824 */ /* 0x000fe200020e0605 */
[----:B------:R-:W-:Y:S01]  /*9680*/  ISETP.GT.AND P4, PT, R0, 0x8, P1 ;  /* 0x000000080000780c */ /* 0x000fe20000f84270 */
[----:B------:R-:W-:Y:S01]  /*9690*/  FMUL R64, R64, R154 ;  /* 0x0000009a40407220 */ /* 0x000fe20000400000 */
[----:B------:R-:W-:Y:S01]  /*96a0*/  F2FP.BF16.F32.PACK_AB R54, RZ, R54 ;  /* 0x00000036ff36723e */ /* 0x000fe200000010ff */
[-C--:B------:R-:W-:Y:S01]  /*96b0*/  FMUL R65, R65, R154.reuse ;  /* 0x0000009a41417220 */ /* 0x080fe20000400000 */
        /* <DEDUP_REMOVED lines=13> */
[-C--:B------:R-:W-:Y:S01]  /*9790*/  FMUL R70, R70, R154.reuse ;  /* 0x0000009a46467220 */ /* 0x080fe20000400000 */
[----:B------:R-:W-:Y:S01]  /*97a0*/  @P5 STG.E.U16 desc[UR36][R4.64+0x12], R29 ;  /* 0x0000121d04005986 */ /* 0x000fe2000c101524 */
[C---:B------:R-:W-:Y:S01]  /*97b0*/  ISETP.GT.AND P5, PT, R0.reuse, 0x11, P1 ;  /* 0x000000110000780c */ /* 0x040fe20000fa4270 */
[----:B------:R-:W-:Y:S01]  /*97c0*/  FMUL R71, R71, R154 ;  /* 0x0000009a47477220 */ /* 0x000fe20000400000 */
[----:B------:R-:W-:Y:S01]  /*97d0*/  F2FP.BF16.F32.PACK_AB R58, RZ, R58 ;  /* 0x0000003aff3a723e */ /* 0x000fe200000010ff */
[----:B------:R-:W-:Y:S01]  /*97e0*/  @P0 STG.E.U16 desc[UR36][R8.64+0x10], R30 ;  /* 0x0000101e08000986 */ /* 0x000fe2000c101524 */
[----:B------:R-:W-:Y:S01]  /*97f0*/  ISETP.GT.AND P0, PT, R0, 0x10, P2 ;  /* 0x000000100000780c */ /* 0x000fe20001704270 */
        /* <DEDUP_REMOVED lines=11> */
[----:B------:R-:W-:Y:S01]  /*98b0*/  ISETP.GT.AND P5, PT, R0, 0x19, P1 ;  /* 0x000000190000780c */ /* 0x000fe20000fa4270 */
[--C-:B------:R-:W-:Y:S01]  /*98c0*/  @P0 IMAD.MOV.U32 R6, RZ, RZ, R12.reuse ;  /* 0x000000ffff060224 */ /* 0x100fe200078e000c */
[----:B------:R-:W-:Y:S01]  /*98d0*/  @P0 MOV R7, R13 ;  /* 0x0000000d00070202 */ /* 0x000fe20000000f00 */
[----:B------:R-:W-:Y:S01]  /*98e0*/  FMUL R75, R75, R154 ;  /* 0x0000009a4b4b7220 */ /* 0x000fe20000400000 */
[----:B------:R-:W-:Y:S01]  /*98f0*/  F2FP.BF16.F32.PACK_AB R62, RZ, R62 ;  /* 0x0000003eff3e723e */ /* 0x000fe200000010ff */
[-C--:B------:R-:W-:Y:S01]  /*9900*/  FMUL R76, R76, R154.reuse ;  /* 0x0000009a4c4c7220 */ /* 0x080fe20000400000 */
[----:B------:R-:W-:Y:S01]  /*9910*/  F2FP.BF16.F32.PACK_AB R63, RZ, R63 ;  /* 0x0000003fff3f723e */ /* 0x000fe200000010ff */
[----:B------:R0:W-:Y:S01]  /*9920*/  @P0 STG.E.U16 desc[UR36][R6.64+0x20], R34 ;  /* 0x0000202206000986 */ /* 0x0001e2000c101524 */
        /* <DEDUP_REMOVED lines=11> */
[--C-:B0-----:R-:W-:Y:S01]  /*99e0*/  @P3 IMAD.MOV.U32 R6, RZ, RZ, R12.reuse ;  /* 0x000000ffff063224 */ /* 0x101fe200078e000c */
[----:B------:R-:W-:Y:S01]  /*99f0*/  F2FP.BF16.F32.PACK_AB R69, RZ, R69 ;  /* 0x00000045ff45723e */ /* 0x000fe200000010ff */
[--C-:B------:R-:W-:Y:S01]  /*9a00*/  @P3 IMAD.MOV.U32 R7, RZ, RZ, R13.reuse ;  /* 0x000000ffff073224 */ /* 0x100fe200078e000d */
[----:B------:R-:W-:Y:S01]  /*9a10*/  F2FP.BF16.F32.PACK_AB R70, RZ, R70 ;  /* 0x00000046ff46723e */ /* 0x000fe200000010ff */
[-C--:B------:R-:W-:Y:S01]  /*9a20*/  FMUL R82, R82, R154.reuse ;  /* 0x0000009a52527220 */ /* 0x080fe20000400000 */
[----:B------:R-:W-:Y:S01]  /*9a30*/  F2FP.BF16.F32.PACK_AB R71, RZ, R71 ;  /* 0x00000047ff47723e */ /* 0x000fe200000010ff */
[-C--:B------:R-:W-:Y:S01]  /*9a40*/  FMUL R83, R83, R154.reuse ;  /* 0x0000009a53537220 */ /* 0x080fe20000400000 */
[----:B------:R0:W-:Y:S01]  /*9a50*/  @P3 STG.E.U16 desc[UR36][R6.64+0x22], R35 ;  /* 0x0000222306003986 */ /* 0x0001e2000c101524 */
        /* <DEDUP_REMOVED lines=11> */
[----:B0-----:R-:W-:Y:S01]  /*9b10*/  @P0 IMAD.MOV.U32 R6, RZ, RZ, R12 ;  /* 0x000000ffff060224 */ /* 0x001fe200078e000c */
[----:B------:R-:W-:Y:S01]  /*9b20*/  F2FP.BF16.F32.PACK_AB R75, RZ, R75 ;  /* 0x0000004bff4b723e */ /* 0x000fe200000010ff */
[----:B------:R-:W-:Y:S01]  /*9b30*/  @P0 IMAD.MOV.U32 R7, RZ, RZ, R13 ;  /* 0x000000ffff070224 */ /* 0x000fe200078e000d */
[----:B------:R-:W-:Y:S01]  /*9b40*/  F2FP.BF16.F32.PACK_AB R76, RZ, R76 ;  /* 0x0000004cff4c723e */ /* 0x000fe200000010ff */
[----:B------:R-:W-:Y:S01]  /*9b50*/  FMUL R87, R87, R154 ;  /* 0x0000009a57577220 */ /* 0x000fe20000400000 */
[----:B------:R-:W-:-:S02]  /*9b60*/  F2FP.BF16.F32.PACK_AB R77, RZ, R77 ;  /* 0x0000004dff4d723e */ /* 0x000fc400000010ff */
[----:B------:R0:W-:Y:S01]  /*9b70*/  @P0 STG.E.U16 desc[UR36][R6.64+0x30], R38 ;  /* 0x0000302606000986 */ /* 0x0001e2000c101524 */
[----:B------:R-:W-:Y:S02]  /*9b80*/  ISETP.GT.AND P0, PT, R0, 0x20, P2 ;  /* 0x000000200000780c */ /* 0x000fe40001704270 */
[----:B------:R-:W-:Y:S02]  /*9b90*/  F2FP.BF16.F32.PACK_AB R78, RZ, R78 ;  /* 0x0000004eff4e723e */ /* 0x000fe400000010ff */
[----:B------:R-:W-:Y:S02]  /*9ba0*/  F2FP.BF16.F32.PACK_AB R79, RZ, R79 ;  /* 0x0000004fff4f723e */ /* 0x000fe400000010ff */
[----:B------:R-:W-:Y:S02]  /*9bb0*/  F2FP.BF16.F32.PACK_AB R80, RZ, R80 ;  /* 0x00000050ff50723e */ /* 0x000fe400000010ff */
[----:B------:R-:W-:Y:S02]  /*9bc0*/  F2FP.BF16.F32.PACK_AB R81, RZ, R81 ;  /* 0x00000051ff51723e */ /* 0x000fe400000010ff */
[----:B------:R-:W-:Y:S01]  /*9bd0*/  F2FP.BF16.F32.PACK_AB R82, RZ, R82 ;  /* 0x00000052ff52723e */ /* 0x000fe200000010ff */
[----:B0-----:R-:W-:Y:S01]  /*9be0*/  @P3 IMAD.MOV.U32 R6, RZ, RZ, R12 ;  /* 0x000000ffff063224 */ /* 0x001fe200078e000c */
[----:B------:R-:W-:Y:S01]  /*9bf0*/  F2FP.BF16.F32.PACK_AB R83, RZ, R83 ;  /* 0x00000053ff53723e */ /* 0x000fe200000010ff */
[----:B------:R-:W-:Y:S01]  /*9c00*/  @P3 IMAD.MOV.U32 R7, RZ, RZ, R13 ;  /* 0x000000ffff073224 */ /* 0x000fe200078e000d */
[----:B------:R-:W-:-:S02]  /*9c10*/  F2FP.BF16.F32.PACK_AB R84, RZ, R84 ;  /* 0x00000054ff54723e */ /* 0x000fc400000010ff */
[----:B------:R-:W-:Y:S02]  /*9c20*/  F2FP.BF16.F32.PACK_AB R85, RZ, R85 ;  /* 0x00000055ff55723e */ /* 0x000fe400000010ff */
[----:B------:R0:W-:Y:S01]  /*9c30*/  @P3 STG.E.U16 desc[UR36][R6.64+0x32], R39 ;  /* 0x0000322706003986 */ /* 0x0001e2000c101524 */
[C---:B------:R-:W-:Y:S02]  /*9c40*/  ISETP.GT.AND P3, PT, R0.reuse, 0x21, P2 ;  /* 0x000000210000780c */ /* 0x040fe40001764270 */
[----:B------:R-:W-:Y:S01]  /*9c50*/  F2FP.BF16.F32.PACK_AB R86, RZ, R86 ;  /* 0x00000056ff56723e */ /* 0x000fe200000010ff */
[----:B------:R-:W-:Y:S01]  /*9c60*/  @P4 STG.E.U16 desc[UR36][R4.64+0x40], R40 ;  /* 0x0000402804004986 */ /* 0x000fe2000c101524 */
[C---:B------:R-:W-:Y:S02]  /*9c70*/  ISETP.GT.AND P4, PT, R0.reuse, 0x28, P1 ;  /* 0x000000280000780c */ /* 0x040fe40000f84270 */
[----:B------:R-:W-:Y:S01]  /*9c80*/  F2FP.BF16.F32.PACK_AB R87, RZ, R87 ;  /* 0x00000057ff57723e */ /* 0x000fe200000010ff */
[----:B------:R-:W-:Y:S01]  /*9c90*/  @P5 STG.E.U16 desc[UR36][R4.64+0x42], R41 ;  /* 0x0000422904005986 */ /* 0x000fe2000c101524 */
[----:B------:R-:W-:Y:S01]  /*9ca0*/  ISETP.GT.AND P5, PT, R0, 0x29, P1 ;  /* 0x000000290000780c */ /* 0x000fe20000fa4270 */
[----:B0-----:R-:W-:-:S02]  /*9cb0*/  @P0 IMAD.MOV.U32 R6, RZ, RZ, R12 ;  /* 0x000000ffff060224 */ /* 0x001fc400078e000c */
[----:B------:R-:W-:-:S05]  /*9cc0*/  @P0 IMAD.MOV.U32 R7, RZ, RZ, R13 ;  /* 0x000000ffff070224 */ /* 0x000fca00078e000d */
[----:B------:R0:W-:Y:S01]  /*9cd0*/  @P0 STG.E.U16 desc[UR36][R6.64+0x40], R42 ;  /* 0x0000402a06000986 */ /* 0x0001e2000c101524 */
[----:B------:R-:W-:Y:S02]  /*9ce0*/  ISETP.GT.AND P0, PT, R0, 0x28, P2 ;  /* 0x000000280000780c */ /* 0x000fe40001704270 */
[----:B0-----:R-:W-:Y:S01]  /*9cf0*/  @P3 MOV R6, R12 ;  /* 0x0000000c00063202 */ /* 0x001fe20000000f00 */
[----:B------:R-:W-:-:S05]  /*9d00*/  @P3 IMAD.MOV.U32 R7, RZ, RZ, R13 ;  /* 0x000000ffff073224 */ /* 0x000fca00078e000d */
[----:B------:R0:W-:Y:S01]  /*9d10*/  @P3 STG.E.U16 desc[UR36][R6.64+0x42], R43 ;  /* 0x0000422b06003986 */ /* 0x0001e2000c101524 */
[----:B------:R-:W-:-:S03]  /*9d20*/  ISETP.GT.AND P3, PT, R0, 0x29, P2 ;  /* 0x000000290000780c */ /* 0x000fc60001764270 */
[----:B------:R-:W-:Y:S01]  /*9d30*/  @P4 STG.E.U16 desc[UR36][R4.64+0x50], R44 ;  /* 0x0000502c04004986 */ /* 0x000fe2000c101524 */
[----:B------:R-:W-:-:S03]  /*9d40*/  ISETP.GT.AND P4, PT, R0, 0x30, P1 ;  /* 0x000000300000780c */ /* 0x000fc60000f84270 */
[----:B------:R-:W-:Y:S01]  /*9d50*/  @P5 STG.E.U16 desc[UR36][R4.64+0x52], R45 ;  /* 0x0000522d04005986 */ /* 0x000fe2000c101524 */
[----:B------:R-:W-:Y:S01]  /*9d60*/  ISETP.GT.AND P5, PT, R0, 0x31, P1 ;  /* 0x000000310000780c */ /* 0x000fe20000fa4270 */
[----:B0-----:R-:W-:Y:S02]  /*9d70*/  @P0 IMAD.MOV.U32 R6, RZ, RZ, R12 ;  /* 0x000000ffff060224 */ /* 0x001fe400078e000c */
[----:B------:R-:W-:-:S05]  /*9d80*/  @P0 IMAD.MOV.U32 R7, RZ, RZ, R13 ;  /* 0x000000ffff070224 */ /* 0x000fca00078e000d */
[----:B------:R0:W-:Y:S01]  /*9d90*/  @P0 STG.E.U16 desc[UR36][R6.64+0x50], R46 ;  /* 0x0000502e06000986 */ /* 0x0001e2000c101524 */
[----:B------:R-:W-:Y:S01]  /*9da0*/  ISETP.GT.AND P0, PT, R0, 0x30, P2 ;  /* 0x000000300000780c */ /* 0x000fe20001704270 */
[----:B0-----:R-:W-:Y:S02]  /*9db0*/  @P3 IMAD.MOV.U32 R6, RZ, RZ, R12 ;  /* 0x000000ffff063224 */ /* 0x001fe400078e000c */
        /* <DEDUP_REMOVED lines=11> */
[----:B0-----:R-:W-:Y:S01]  /*9e70*/  @P3 IMAD.MOV.U32 R6, RZ, RZ, R12 ;  /* 0x000000ffff063224 */ /* 0x001fe200078e000c */
[----:B------:R-:W-:-:S05]  /*9e80*/  @P3 MOV R7, R13 ;  /* 0x0000000d00073202 */ /* 0x000fca0000000f00 */
        /* <DEDUP_REMOVED lines=29> */
[----:B------:R-:W-:Y:S02]  /*a060*/  ISETP.GT.AND P5, PT, R0, 0x51, P1 ;  /* 0x000000510000780c */ /* 0x000fe40000fa4270 */
[----:B0-----:R-:W-:Y:S01]  /*a070*/  @P0 MOV R6, R12 ;  /* 0x0000000c00060202 */ /* 0x001fe20000000f00 */
        /* <DEDUP_REMOVED lines=23> */
[----:B0-----:R-:W-:Y:S01]  /*a1f0*/  @P0 IMAD.MOV.U32 R6, RZ, RZ, R12 ;  /* 0x000000ffff060224 */ /* 0x001fe200078e000c */
[----:B------:R-:W-:-:S05]  /*a200*/  @P0 MOV R7, R13 ;  /* 0x0000000d00070202 */ /* 0x000fca0000000f00 */
        /* <DEDUP_REMOVED lines=25> */
[----:B------:R-:W-:Y:S02]  /*a3a0*/  ISETP.GT.AND P0, PT, R0, 0x70, P2 ;  /* 0x000000700000780c */ /* 0x000fe40001704270 */
[----:B0-----:R-:W-:Y:S01]  /*a3b0*/  @P3 MOV R6, R12 ;  /* 0x0000000c00063202 */ /* 0x001fe20000000f00 */
[----:B------:R-:W-:-:S05]  /*a3c0*/  @P3 IMAD.MOV.U32 R7, RZ, RZ, R13 ;  /* 0x000000ffff073224 */ /* 0x000fca00078e000d */
[----:B------:R0:W-:Y:S01]  /*a3d0*/  @P3 STG.E.U16 desc[UR36][R6.64+0xd2], R79 ;  /* 0x0000d24f06003986 */ /* 0x0001e2000c101524 */
[C---:B------:R-:W-:Y:S02]  /*a3e0*/  ISETP.GT.AND P3, PT, R0.reuse, 0x78, P1 ;  /* 0x000000780000780c */ /* 0x040fe40000f64270 */
[C---:B------:R-:W-:Y:S01]  /*a3f0*/  ISETP.GT.AND P1, PT, R0.reuse, 0x79, P1 ;  /* 0x000000790000780c */ /* 0x040fe20000f24270 */
[----:B------:R-:W-:Y:S01]  /*a400*/  @P4 STG.E.U16 desc[UR36][R4.64+0xe0], R80 ;  /* 0x0000e05004004986 */ /* 0x000fe2000c101524 */
[----:B------:R-:W-:-:S03]  /*a410*/  ISETP.GT.AND P4, PT, R0, 0x71, P2 ;  /* 0x000000710000780c */ /* 0x000fc60001784270 */
[----:B------:R-:W-:Y:S01]  /*a420*/  @P5 STG.E.U16 desc[UR36][R4.64+0xe2], R81 ;  /* 0x0000e25104005986 */ /* 0x000fe2000c101524 */
[C---:B------:R-:W-:Y:S02]  /*a430*/  ISETP.GT.AND P5, PT, R0.reuse, 0x78, P2 ;  /* 0x000000780000780c */ /* 0x040fe400017a4270 */
[----:B------:R-:W-:Y:S01]  /*a440*/  ISETP.GT.AND P2, PT, R0, 0x79, P2 ;  /* 0x000000790000780c */ /* 0x000fe20001744270 */
[----:B0-----:R-:W-:Y:S02]  /*a450*/  @P0 IMAD.MOV.U32 R6, RZ, RZ, R12 ;  /* 0x000000ffff060224 */ /* 0x001fe400078e000c */
[----:B------:R-:W-:-:S05]  /*a460*/  @P0 IMAD.MOV.U32 R7, RZ, RZ, R13 ;  /* 0x000000ffff070224 */ /* 0x000fca00078e000d */
[----:B------:R0:W-:Y:S02]  /*a470*/  @P0 STG.E.U16 desc[UR36][R6.64+0xe0], R82 ;  /* 0x0000e05206000986 */ /* 0x0001e4000c101524 */
[----:B0-----:R-:W-:Y:S02]  /*a480*/  @P4 IMAD.MOV.U32 R6, RZ, RZ, R12 ;  /* 0x000000ffff064224 */ /* 0x001fe400078e000c */
[----:B------:R-:W-:-:S05]  /*a490*/  @P4 IMAD.MOV.U32 R7, RZ, RZ, R13 ;  /* 0x000000ffff074224 */ /* 0x000fca00078e000d */
[----:B------:R-:W-:Y:S04]  /*a4a0*/  @P4 STG.E.U16 desc[UR36][R6.64+0xe2], R83 ;  /* 0x0000e25306004986 */ /* 0x000fe8000c101524 */
[----:B------:R-:W-:Y:S04]  /*a4b0*/  @P3 STG.E.U16 desc[UR36][R4.64+0xf0], R84 ;  /* 0x0000f05404003986 */ /* 0x000fe8000c101524 */
[----:B------:R0:W-:Y:S02]  /*a4c0*/  @P1 STG.E.U16 desc[UR36][R4.64+0xf2], R85 ;  /* 0x0000f25504001986 */ /* 0x0001e4000c101524 */
[----:B0-----:R-:W-:-:S02]  /*a4d0*/  @P5 IMAD.MOV.U32 R4, RZ, RZ, R12 ;  /* 0x000000ffff045224 */ /* 0x001fc400078e000c */
[----:B------:R-:W-:-:S05]  /*a4e0*/  @P5 IMAD.MOV.U32 R5, RZ, RZ, R13 ;  /* 0x000000ffff055224 */ /* 0x000fca00078e000d */
[----:B------:R0:W-:Y:S04]  /*a4f0*/  @P5 STG.E.U16 desc[UR36][R4.64+0xf0], R86 ;  /* 0x0000f05604005986 */ /* 0x0001e8000c101524 */
[----:B------:R0:W-:Y:S02]  /*a500*/  @P2 STG.E.U16 desc[UR36][R12.64+0xf2], R87 ;  /* 0x0000f2570c002986 */ /* 0x0001e4000c101524 */
.L_x_280:
[----:B------:R-:W-:Y:S05]  /*a510*/  BSYNC B0 ;  /* 0x0000000000007941 */ /* 0x000fea0003800000 */
.L_x_28:
[----:B------:R-:W-:Y:S01]  /*a520*/  ULDC UR4, c[0x0][0xc] ;  /* 0x0000030000047ab9 */ /* 0x000fe20000000800 */
[----:B------:R-:W-:Y:S01]  /*a530*/  ULDC UR5, c[0x0][0x10] ;  /* 0x0000040000057ab9 */ /* 0x000fe20000000800 */
[----:B0-----:R-:W0:Y:S01]  /*a540*/  LDC R3, c[0x0][0x14] ;  /* 0x00000500ff037b82 */ /* 0x001e220000000800 */
[----:B------:R-:W-:Y:S01]  /*a550*/  UIMAD.WIDE.U32 UR4, UR4, UR5, URZ ;  /* 0x00000005040472a5 */ /* 0x000fe2000f8e003f */
[----:B------:R-:W-:Y:S01]  /*a560*/  PRMT R0, RZ, 0x7610, R0 ;  /* 0x00007610ff007816 */ /* 0x000fe20000000000 */
[----:B------:R-:W-:Y:S01]  /*a570*/  IMAD.MOV.U32 R23, RZ, RZ, -0x1 ;  /* 0xffffffffff177424 */ /* 0x000fe200078e00ff */
[----:B------:R-:W-:-:S03]  /*a580*/  MOV R153, 0xffffffff ;  /* 0xffffffff00997802 */ /* 0x000fc60000000f00 */
[----:B0-----:R-:W-:-:S04]  /*a590*/  IMAD.WIDE.U32 R16, R3, UR4, R16 ;  /* 0x0000000403107c25 */ /* 0x001fc8000f8e0010 */
[----:B------:R-:W-:Y:S01]  /*a5a0*/  IMAD R3, R3, UR5, RZ ;  /* 0x0000000503037c24 */ /* 0x000fe2000f8e02ff */
[----:B------:R-:W-:Y:S02]  /*a5b0*/  ULDC.64 UR4, c[0x0][0x650] ;  /* 0x0001940000047ab9 */ /* 0x000fe40000000a00 */
[----:B------:R-:W-:Y:S01]  /*a5c0*/  ISETP.GE.U32.AND P0, PT, R16, UR4, PT ;  /* 0x0000000410007c0c */ /* 0x000fe2000bf06070 */
[----:B------:R-:W-:-:S05]  /*a5d0*/  IMAD.IADD R17, R17, 0x1, R3 ;  /* 0x0000000111117824 */ /* 0x000fca00078e0203 */
[----:B------:R-:W-:-:S13]  /*a5e0*/  ISETP.GE.U32.AND.EX P0, PT, R17, UR5, PT, P0 ;  /* 0x0000000511007c0c */ /* 0x000fda000bf06100 */
[----:B------:R-:W-:Y:S05]  /*a5f0*/  @P0 BRA `(.L_x_281) ;  /* 0x0000000400640947 */ /* 0x000fea0003800000 */
[----:B------:R-:W0:Y:S01]  /*a600*/  S2R R12, SR_CTAID.X ;  /* 0x00000000000c7919 */ /* 0x000e220000002500 */
[----:B-12---:R-:W1:Y:S01]  /*a610*/  LDC.64 R10, c[0x0][0x628] ;  /* 0x00018a00ff0a7b82 */ /* 0x006e620000000a00 */
[----:B------:R-:W-:Y:S01]  /*a620*/  ULDC UR4, c[0x0][0x150] ;  /* 0x0000540000047ab9 */ /* 0x000fe20000000800 */
[----:B------:R-:W-:Y:S01]  /*a630*/  IMAD.MOV.U32 R8, RZ, RZ, R16 ;  /* 0x000000ffff087224 */ /* 0x000fe200078e0010 */
[----:B------:R-:W2:Y:S01]  /*a640*/  S2R R24, SR_CTAID.Y ;  /* 0x0000000000187919 */ /* 0x000ea20000002600 */
[----:B------:R-:W-:-:S04]  /*a650*/  IMAD.MOV.U32 R9, RZ, RZ, R17 ;  /* 0x000000ffff097224 */ /* 0x000fc800078e0011 */
[----:B------:R-:W2:Y:S08]  /*a660*/  LDC R21, c[0x0][0x144] ;  /* 0x00005100ff157b82 */ /* 0x000eb00000000800 */
[----:B------:R-:W2:Y:S08]  /*a670*/  LDC R0, c[0x0][0x630] ;  /* 0x00018c00ff007b82 */ /* 0x000eb00000000800 */
[----:B------:R-:W2:Y:S01]  /*a680*/  LDC.64 R14, c[0x0][0x620] ;  /* 0x00018800ff0e7b82 */ /* 0x000ea20000000a00 */
[----:B-1----:R-:W-:-:S04]  /*a690*/  ISETP.NE.U32.AND P0, PT, R10, RZ, PT ;  /* 0x000000ff0a00720c */ /* 0x002fc80003f05070 */
[----:B------:R-:W-:Y:S02]  /*a6a0*/  ISETP.NE.AND.EX P0, PT, R11, RZ, PT, P0 ;  /* 0x000000ff0b00720c */ /* 0x000fe40003f05300 */
[----:B0-----:R-:W-:-:S05]  /*a6b0*/  I2FP.F32.U32 R3, R12 ;  /* 0x0000000c00037245 */ /* 0x001fca0000201000 */
[----:B------:R-:W-:-:S04]  /*a6c0*/  FMUL R3, R3, UR4 ;  /* 0x0000000403037c20 */ /* 0x000fc80008400000 */
[----:B------:R0:W1:Y:S02]  /*a6d0*/  F2I.U32.TRUNC.NTZ R20, R3 ;  /* 0x0000000300147305 */ /* 0x000064000020f000 */
[----:B------:R-:W-:Y:S05]  /*a6e0*/  @!P0 BRA `(.L_x_282) ;  /* 0x0000000000288947 */ /* 0x000fea0003800000 */
[----:B0-----:R-:W0:Y:S02]  /*a6f0*/  LDC R3, c[0x0][0x634] ;  /* 0x00018d00ff037b82 */ /* 0x001e240000000800 */
        /* <DEDUP_REMOVED lines=9> */
.L_x_282:
[----:B------:R-:W3:Y:S01]  /*a790*/  LDC.64 R28, c[0x0][0x640] ;  /* 0x00019000ff1c7b82 */ /* 0x000ee20000000a00 */
[-CC-:B--2---:R-:W-:Y:S01]  /*a7a0*/  SHF.R.U64 R23, R8, R0.reuse, R9.reuse ;  /* 0x0000000008177219 */ /* 0x184fe20000001209 */
[----:B-1----:R-:W-:Y:S01]  /*a7b0*/  IMAD.MOV R20, RZ, RZ, -R20 ;  /* 0x000000ffff147224 */ /* 0x002fe200078e0a14 */
[----:B------:R-:W-:Y:S01]  /*a7c0*/  SHF.R.U32.HI R0, RZ, R0, R9 ;  /* 0x00000000ff007219 */ /* 0x000fe20000011609 */
[----:B------:R-:W-:Y:S01]  /*a7d0*/  ULDC UR4, c[0x0][0x154] ;  /* 0x0000550000047ab9 */ /* 0x000fe20000000800 */
[----:B0-----:R-:W-:Y:S01]  /*a7e0*/  IADD3 R3, P0, RZ, -R23, RZ ;  /* 0x80000017ff037210 */ /* 0x001fe20007f1e0ff */
[----:B------:R-:W-:Y:S02]  /*a7f0*/  IMAD R21, R21, R20, R12 ;  /* 0x0000001415157224 */ /* 0x000fe400078e020c */
[----:B------:R-:W0:Y:S01]  /*a800*/  LDC R6, c[0x0][0x618] ;  /* 0x00018600ff067b82 */ /* 0x000e220000000800 */
[----:B------:R-:W-:Y:S02]  /*a810*/  IMAD.MOV.U32 R7, RZ, RZ, 0x1 ;  /* 0x00000001ff077424 */ /* 0x000fe400078e00ff */
[----:B------:R-:W-:-:S04]  /*a820*/  IMAD.X R5, RZ, RZ, ~R0, P0 ;  /* 0x000000ffff057224 */ /* 0x000fc800000e0e00 */
[-C--:B------:R-:W-:Y:S01]  /*a830*/  IMAD R0, R5, R14.reuse, RZ ;  /* 0x0000000e05007224 */ /* 0x080fe200078e02ff */
[----:B------:R-:W1:Y:S01]  /*a840*/  LDC R8, c[0x0][0x608] ;  /* 0x00018200ff087b82 */ /* 0x000e620000000800 */
[----:B------:R-:W-:-:S04]  /*a850*/  IMAD.WIDE.U32 R4, R3, R14, R16 ;  /* 0x0000000e03047225 */ /* 0x000fc800078e0010 */
[----:B------:R-:W-:Y:S01]  /*a860*/  IMAD R3, R3, R15, R0 ;  /* 0x0000000f03037224 */ /* 0x000fe200078e0200 */
[----:B------:R-:W-:Y:S02]  /*a870*/  I2FP.F32.U32 R0, R24 ;  /* 0x0000001800007245 */ /* 0x000fe40000201000 */
[----:B------:R-:W2:Y:S01]  /*a880*/  LDC R26, c[0x0][0x658] ;  /* 0x00019600ff1a7b82 */ /* 0x000ea20000000800 */
[----:B---3--:R-:W-:Y:S02]  /*a890*/  ISETP.NE.U32.AND P0, PT, R28, RZ, PT ;  /* 0x000000ff1c00720c */ /* 0x008fe40003f05070 */
[----:B------:R-:W-:Y:S01]  /*a8a0*/  IADD3 R3, R5, R3, RZ ;  /* 0x0000000305037210 */ /* 0x000fe20007ffe0ff */
[----:B------:R-:W-:Y:S01]  /*a8b0*/  FMUL R0, R0, UR4 ;  /* 0x0000000400007c20 */ /* 0x000fe20008400000 */
[----:B------:R-:W-:Y:S01]  /*a8c0*/  ISETP.NE.AND.EX P0, PT, R29, RZ, PT, P0 ;  /* 0x000000ff1d00720c */ /* 0x000fe20003f05300 */
[----:B------:R-:W-:Y:S02]  /*a8d0*/  IMAD.MOV.U32 R5, RZ, RZ, -0x1 ;  /* 0xffffffffff057424 */ /* 0x000fe400078e00ff */
[----:B------:R-:W3:Y:S01]  /*a8e0*/  LDC R15, c[0x0][0x148] ;  /* 0x00005200ff0f7b82 */ /* 0x000ee20000000800 */
[-CC-:B0-----:R-:W-:Y:S01]  /*a8f0*/  SHF.R.U64 R12, R4, R6.reuse, R3.reuse ;  /* 0x00000006040c7219 */ /* 0x181fe20000001203 */
[----:B------:R0:W0:Y:S01]  /*a900*/  F2I.U32.TRUNC.NTZ R13, R0 ;  /* 0x00000000000d7305 */ /* 0x000022000020f000 */
[----:B------:R-:W-:-:S05]  /*a910*/  SHF.R.U32.HI R3, RZ, R6, R3 ;  /* 0x00000006ff037219 */ /* 0x000fca0000011603 */
[----:B------:R-:W0:Y:S01]  /*a920*/  LDC R20, c[0x0][0x600] ;  /* 0x00018000ff147b82 */ /* 0x000e220000000800 */
[-CC-:B-1----:R-:W-:Y:S02]  /*a930*/  SHF.R.U64 R10, R12, R8.reuse, R3.reuse ;  /* 0x000000080c0a7219 */ /* 0x182fe40000001203 */
[----:B------:R-:W-:-:S05]  /*a940*/  SHF.R.U32.HI R3, RZ, R8, R3 ;  /* 0x00000008ff037219 */ /* 0x000fca0000011603 */
[----:B------:R-:W1:Y:S01]  /*a950*/  LDC R27, c[0x0][0x648] ;  /* 0x00019200ff1b7b82 */ /* 0x000e620000000800 */
[-C--:B--2---:R-:W-:Y:S02]  /*a960*/  SHF.L.U32 R4, R5, R26.reuse, RZ ;  /* 0x0000001a05047219 */ /* 0x084fe400000006ff */
[--C-:B------:R-:W-:Y:S02]  /*a970*/  SHF.R.U64 R14, R10, R26, R3.reuse ;  /* 0x0000001a0a0e7219 */ /* 0x100fe40000001203 */
[----:B------:R-:W-:Y:S02]  /*a980*/  LOP3.LUT R25, RZ, R4, RZ, 0x33, !PT ;  /* 0x00000004ff197212 */ /* 0x000fe400078e33ff */
[-C--:B------:R-:W-:Y:S01]  /*a990*/  SHF.R.U32.HI R5, RZ, R26.reuse, R3 ;  /* 0x0000001aff057219 */ /* 0x080fe20000011603 */
[----:B------:R-:W2:Y:S01]  /*a9a0*/  LDC R30, c[0x0][0x638] ;  /* 0x00018e00ff1e7b82 */ /* 0x000ea20000000800 */
[----:B------:R-:W-:Y:S01]  /*a9b0*/  SHF.L.U32 R152, R7, R26, RZ ;  /* 0x0000001a07987219 */ /* 0x000fe200000006ff */
[----:B------:R-:W-:-:S06]  /*a9c0*/  IMAD.MOV.U32 R4, RZ, RZ, R14 ;  /* 0x000000ffff047224 */ /* 0x000fcc00078e000e */
[----:B------:R-:W0:Y:S01]  /*a9d0*/  LDC R31, c[0x0][0x610] ;  /* 0x00018400ff1f7b82 */ /* 0x000e220000000800 */
[----:B------:R-:W-:Y:S05]  /*a9e0*/  @!P0 BRA `(.L_x_283) ;  /* 0x0000000000288947 */ /* 0x000fea0003800000 */
[----:B------:R-:W4:Y:S02]  /*a9f0*/  LDC R3, c[0x0][0x64c] ;  /* 0x00019300ff037b82 */ /* 0x000f240000000800 */
[----:B----4-:R-:W-:-:S05]  /*aa00*/  IADD3 R3, P0, R14, R3, RZ ;  /* 0x000000030e037210 */ /* 0x010fca0007f1e0ff */
        /* <DEDUP_REMOVED lines=8> */
.L_x_283:
[----:B------:R-:W-:Y:S01]  /*aa90*/  ISETP.NE.AND P0, PT, R2, 0x1, PT ;  /* 0x000000010200780c */ /* 0x000fe20003f05270 */
[----:B0-----:R-:W-:Y:S01]  /*aaa0*/  VIADD R7, R20, 0xffffffff ;  /* 0xffffffff14077836 */ /* 0x001fe20000000000 */
[----:B-1----:R-:W-:Y:S01]  /*aab0*/  SHF.R.U64 R0, R4, R27, R5 ;  /* 0x0000001b04007219 */ /* 0x002fe20000001205 */
[----:B------:R-:W-:Y:S01]  /*aac0*/  IMAD.MOV R13, RZ, RZ, -R13 ;  /* 0x000000ffff0d7224 */ /* 0x000fe200078e0a0d */
[----:B------:R-:W-:Y:S01]  /*aad0*/  LOP3.LUT R5, R10, R25, RZ, 0xc0, !PT ;  /* 0x000000190a057212 */ /* 0x000fe200078ec0ff */
[----:B------:R-:W-:Y:S01]  /*aae0*/  IMAD.MOV.U32 R4, RZ, RZ, 0x1 ;  /* 0x00000001ff047424 */ /* 0x000fe200078e00ff */
[----:B------:R-:W-:-:S03]  /*aaf0*/  IADD3 R3, -R0, RZ, RZ ;  /* 0x000000ff00037210 */ /* 0x000fc60007ffe1ff */
[----:B------:R-:W-:Y:S01]  /*ab00*/  IMAD R152, R152, R0, R5 ;  /* 0x0000000098987224 */ /* 0x000fe200078e0205 */
[----:B------:R-:W-:Y:S01]  /*ab10*/  LOP3.LUT R5, R12, R7, RZ, 0xc0, !PT ;  /* 0x000000070c057212 */ /* 0x000fe200078ec0ff */
[----:B--2---:R-:W-:Y:S02]  /*ab20*/  IMAD R0, R3, R30, R14 ;  /* 0x0000001e03007224 */ /* 0x004fe400078e020e */
[----:B---3--:R-:W-:Y:S02]  /*ab30*/  @P0 IMAD R21, R15, R13, R24 ;  /* 0x0000000d0f150224 */ /* 0x008fe400078e0218 */
[----:B------:R-:W-:Y:S01]  /*ab40*/  IMAD R3, R0, R20, R5 ;  /* 0x0000001400037224 */ /* 0x000fe200078e0205 */
[----:B------:R-:W-:Y:S01]  /*ab50*/  PRMT R0, R4, 0x7610, R0 ;  /* 0x0000761004007816 */ /* 0x000fe20000000000 */
[----:B------:R-:W-:-:S05]  /*ab60*/  IMAD R152, R152, R31, R21 ;  /* 0x0000001f98987224 */ /* 0x000fca00078e0215 */
[----:B------:R-:W-:Y:S02]  /*ab70*/  SEL R153, R3, R152, !P0 ;  /* 0x0000009803997207 */ /* 0x000fe40004000000 */
[----:B------:R-:W-:-:S07]  /*ab80*/  SEL R152, R152, R3, !P0 ;  /* 0x0000000398987207 */ /* 0x000fce0004000000 */
.L_x_281:
[----:B------:R-:W-:-:S13]  /*ab90*/  LOP3.LUT P0, RZ, R0, 0xff, RZ, 0xc0, !PT ;  /* 0x000000ff00ff7812 */ /* 0x000fda000780c0ff */
[----:B------:R-:W-:Y:S05]  /*aba0*/  @P0 BRA `(.L_x_284) ;  /* 0xffffff6000d80947 */ /* 0x000fea000383ffff */
[----:B------:R-:W-:Y:S05]  /*abb0*/  EXIT ;  /* 0x000000000000794d */ /* 0x000fea0003800000 */
.L_x_3:
[----:B0-----:R-:W-:Y:S01]  /*abc0*/  ULDC.64 UR4, c[0x0][0x650] ;  /* 0x0001940000047ab9 */ /* 0x001fe20000000a00 */
[----:B------:R-:W-:Y:S01]  /*abd0*/  PRMT R6, RZ, 0x7610, R6 ;  /* 0x00007610ff067816 */ /* 0x000fe20000000006 */
[----:B------:R-:W-:Y:S01]  /*abe0*/  IMAD.MOV.U32 R7, RZ, RZ, -0x1 ;  /* 0xffffffffff077424 */ /* 0x000fe200078e00ff */
[----:B------:R-:W-:Y:S01]  /*abf0*/  ISETP.GE.U32.AND P0, PT, R16, UR4, PT ;  /* 0x0000000410007c0c */ /* 0x000fe2000bf06070 */
[----:B------:R-:W-:Y:S02]  /*ac00*/  IMAD.MOV.U32 R9, RZ, RZ, -0x1 ;  /* 0xffffffffff097424 */ /* 0x000fe400078e00ff */
[----:B------:R-:W-:Y:S01]  /*ac10*/  IMAD.MOV.U32 R8, RZ, RZ, -0x1 ;  /* 0xffffffffff087424 */ /* 0x000fe200078e00ff */
        /* <DEDUP_REMOVED lines=15> */
[----:B------:R-:W-:Y:S01]  /*ad10*/  IMAD.WIDE.U32 R6, R11, R12, RZ ;  /* 0x0000000c0b067225 */ /* 0x000fe200078e00ff */
[----:B------:R-:W-:-:S03]  /*ad20*/  MOV R10, R9 ;  /* 0x00000009000a7202 */ /* 0x000fc60000000f00 */
[----:B------:R-:W-:Y:S01]  /*ad30*/  IMAD.X R11, RZ, RZ, RZ, P0 ;  /* 0x000000ffff0b7224 */ /* 0x000fe200000e06ff */
[----:B------:R-:W-:-:S05]  /*ad40*/  IADD3 RZ, P0, R7, R8, RZ ;  /* 0x0000000807ff7210 */ /* 0x000fca0007f1e0ff */
[----:B------:R-:W-:-:S08]  /*ad50*/  IMAD.WIDE.U32.X R10, R15, R13, R10, P0 ;  /* 0x0000000d0f0a7225 */ /* 0x000fd000000e040a */
.L_x_286:
[--C-:B------:R-:W-:Y:S01]  /*ad60*/  SHF.R.U64 R12, R10, R14, R11.reuse ;  /* 0x0000000e0a0c7219 */ /* 0x100fe2000000120b */
[----:B------:R-:W0:Y:S01]  /*ad70*/  LDC R22, c[0x0][0x618] ;  /* 0x00018600ff167b82 */ /* 0x000e220000000800 */
[----:B------:R-:W-:Y:S01]  /*ad80*/  I2FP.F32.U32 R6, R4 ;  /* 0x0000000400067245 */ /* 0x000fe20000201000 */
[----:B------:R-:W-:Y:S01]  /*ad90*/  ULDC UR4, c[0x0][0x150] ;  /* 0x0000540000047ab9 */ /* 0x000fe20000000800 */
[----:B------:R-:W-:Y:S02]  /*ada0*/  SHF.R.U32.HI R5, RZ, R14, R11 ;  /* 0x0000000eff057219 */ /* 0x000fe4000001160b */
[----:B------:R-:W-:Y:S01]  /*adb0*/  IADD3 R9, P0, RZ, -R12, RZ ;  /* 0x8000000cff097210 */ /* 0x000fe20007f1e0ff */
[----:B------:R-:W-:Y:S01]  /*adc0*/  FMUL R11, R6, UR4 ;  /* 0x00000004060b7c20 */ /* 0x000fe20008400000 */
[----:B------:R-:W-:Y:S01]  /*add0*/  ULDC UR4, c[0x0][0x154] ;  /* 0x0000550000047ab9 */ /* 0x000fe20000000800 */
[----:B------:R-:W1:Y:S02]  /*ade0*/  LDC.64 R24, c[0x0][0x640] ;  /* 0x00019000ff187b82 */ /* 0x000e640000000a00 */
[----:B------:R-:W-:-:S02]  /*adf0*/  IMAD.X R5, RZ, RZ, ~R5, P0 ;  /* 0x000000ffff057224 */ /* 0x000fc400000e0e05 */
[----:B------:R-:W2:Y:S01]  /*ae00*/  F2I.U32.TRUNC.NTZ R11, R11 ;  /* 0x0000000b000b7305 */ /* 0x000ea2000020f000 */
[----:B------:R-:W-:-:S03]  /*ae10*/  IMAD.WIDE.U32 R6, R9, R20, R16 ;  /* 0x0000001409067225 */ /* 0x000fc600078e0010 */
[----:B------:R-:W3:Y:S01]  /*ae20*/  LDC R13, c[0x0][0x144] ;  /* 0x00005100ff0d7b82 */ /* 0x000ee20000000800 */
[----:B------:R-:W-:-:S04]  /*ae30*/  IMAD R8, R5, R20, RZ ;  /* 0x0000001405087224 */ /* 0x000fc800078e02ff */
[----:B------:R-:W-:Y:S02]  /*ae40*/  IMAD R5, R9, R21, R8 ;  /* 0x0000001509057224 */ /* 0x000fe400078e0208 */
[----:B------:R-:W-:Y:S01]  /*ae50*/  IMAD.MOV.U32 R8, RZ, RZ, -0x1 ;  /* 0xffffffffff087424 */ /* 0x000fe200078e00ff */
[----:B------:R-:W4:Y:S01]  /*ae60*/  LDC R14, c[0x0][0x608] ;  /* 0x00018200ff0e7b82 */ /* 0x000f220000000800 */
[----:B------:R-:W-:Y:S01]  /*ae70*/  IMAD.IADD R5, R7, 0x1, R5 ;  /* 0x0000000107057824 */ /* 0x000fe200078e0205 */
[----:B------:R-:W-:-:S04]  /*ae80*/  I2FP.F32.U32 R7, R3 ;  /* 0x0000000300077245 */ /* 0x000fc80000201000 */
[-C--:B0-----:R-:W-:Y:S01]  /*ae90*/  SHF.R.U64 R10, R6, R22.reuse, R5 ;  /* 0x00000016060a7219 */ /* 0x081fe20000001205 */
[----:B--2---:R-:W-:Y:S01]  /*aea0*/  IMAD.MOV R6, RZ, RZ, -R11 ;  /* 0x000000ffff067224 */ /* 0x004fe200078e0a0b */
[----:B------:R-:W0:Y:S01]  /*aeb0*/  LDC R9, c[0x0][0x658] ;  /* 0x00019600ff097b82 */ /* 0x000e220000000800 */
[----:B-1----:R-:W-:Y:S01]  /*aec0*/  ISETP.NE.U32.AND P0, PT, R24, RZ, PT ;  /* 0x000000ff1800720c */ /* 0x002fe20003f05070 */
[----:B------:R-:W-:Y:S01]  /*aed0*/  FMUL R7, R7, UR4 ;  /* 0x0000000407077c20 */ /* 0x000fe20008400000 */
[----:B------:R-:W-:Y:S02]  /*aee0*/  SHF.R.U32.HI R5, RZ, R22, R5 ;  /* 0x00000016ff057219 */ /* 0x000fe40000011605 */
[----:B------:R-:W-:-:S03]  /*aef0*/  ISETP.NE.AND.EX P0, PT, R25, RZ, PT, P0 ;  /* 0x000000ff1900720c */ /* 0x000fc60003f05300 */
[----:B------:R-:W1:Y:S01]  /*af00*/  LDC R20, c[0x0][0x148] ;  /* 0x00005200ff147b82 */ /* 0x000e620000000800 */
[----:B---3--:R-:W-:Y:S02]  /*af10*/  IMAD R23, R13, R6, R4 ;  /* 0x000000060d177224 */ /* 0x008fe400078e0204 */
[----:B------:R-:W-:-:S05]  /*af20*/  IMAD.MOV.U32 R6, RZ, RZ, 0x1 ;  /* 0x00000001ff067424 */ /* 0x000fca00078e00ff */
[----:B------:R-:W2:Y:S01]  /*af30*/  LDC R21, c[0x0][0x600] ;  /* 0x00018000ff157b82 */ /* 0x000ea20000000800 */
[-CC-:B----4-:R-:W-:Y:S02]  /*af40*/  SHF.R.U64 R13, R10, R14.reuse, R5.reuse ;  /* 0x0000000e0a0d7219 */ /* 0x190fe40000001205 */
[----:B------:R-:W-:Y:S02]  /*af50*/  SHF.R.U32.HI R4, RZ, R14, R5 ;  /* 0x0000000eff047219 */ /* 0x000fe40000011605 */
[----:B------:R3:W4:Y:S03]  /*af60*/  F2I.U32.TRUNC.NTZ R14, R7 ;  /* 0x00000007000e7305 */ /* 0x000726000020f000 */
[----:B------:R-:W1:Y:S01]  /*af70*/  LDC R26, c[0x0][0x648] ;  /* 0x00019200ff1a7b82 */ /* 0x000e620000000800 */
[-C--:B0-----:R-:W-:Y:S02]  /*af80*/  SHF.R.U64 R15, R13, R9.reuse, R4 ;  /* 0x000000090d0f7219 */ /* 0x081fe40000001204 */
[----:B------:R-:W-:-:S02]  /*af90*/  SHF.L.U32 R8, R8, R9, RZ ;  /* 0x0000000908087219 */ /* 0x000fc400000006ff */
[-C--:B------:R-:W-:Y:S01]  /*afa0*/  SHF.R.U32.HI R5, RZ, R9.reuse, R4 ;  /* 0x00000009ff057219 */ /* 0x080fe20000011604 */
[----:B------:R-:W-:Y:S01]  /*afb0*/  IMAD.MOV.U32 R4, RZ, RZ, R15 ;  /* 0x000000ffff047224 */ /* 0x000fe200078e000f */
[----:B------:R-:W-:Y:S01]  /*afc0*/  SHF.L.U32 R22, R6, R9, RZ ;  /* 0x0000000906167219 */ /* 0x000fe200000006ff */
[----:B------:R-:W0:Y:S01]  /*afd0*/  LDC R27, c[0x0][0x638] ;  /* 0x00018e00ff1b7b82 */ /* 0x000e220000000800 */
[----:B------:R-:W-:-:S07]  /*afe0*/  LOP3.LUT R28, RZ, R8, RZ, 0x33, !PT ;  /* 0x00000008ff1c7212 */ /* 0x000fce00078e33ff */
[----:B------:R-:W0:Y:S01]  /*aff0*/  LDC R29, c[0x0][0x610] ;  /* 0x00018400ff1d7b82 */ /* 0x000e220000000800 */
[----:B---34-:R-:W-:Y:S05]  /*b000*/  @!P0 BRA `(.L_x_287) ;  /* 0x0000000000288947 */ /* 0x018fea0003800000 */
[----:B------:R-:W3:Y:S02]  /*b010*/  LDC R4, c[0x0][0x64c] ;  /* 0x00019300ff047b82 */ /* 0x000ee40000000800 */
[----:B---3--:R-:W-:-:S05]  /*b020*/  IADD3 R9, P0, R15, R4, RZ ;  /* 0x000000040f097210 */ /* 0x008fca0007f1e0ff */
[----:B------:R-:W-:-:S04]  /*b030*/  IMAD.X R11, RZ, RZ, R5, P0 ;  /* 0x000000ffff0b7224 */ /* 0x000fc800000e0605 */
[----:B------:R-:W-:-:S04]  /*b040*/  IMAD.WIDE.U32 R4, R11, R24, RZ ;  /* 0x000000180b047225 */ /* 0x000fc800078e00ff */
[----:B------:R-:W-:-:S04]  /*b050*/  IMAD.WIDE.U32 R6, P0, R9, R25, R4 ;  /* 0x0000001909067225 */ /* 0x000fc80007800004 */
[----:B------:R-:W-:Y:S01]  /*b060*/  IMAD.WIDE.U32 R4, R9, R24, RZ ;  /* 0x0000001809047225 */ /* 0x000fe200078e00ff */
[----:B------:R-:W-:-:S03]  /*b070*/  IADD3.X R9, RZ, RZ, RZ, P0, !PT ;  /* 0x000000ffff097210 */ /* 0x000fc600007fe4ff */
[----:B------:R-:W-:Y:S01]  /*b080*/  IMAD.MOV.U32 R8, RZ, RZ, R7 ;  /* 0x000000ffff087224 */ /* 0x000fe200078e0007 */
[----:B------:R-:W-:-:S05]  /*b090*/  IADD3 RZ, P0, R5, R6, RZ ;  /* 0x0000000605ff7210 */ /* 0x000fca0007f1e0ff */
[----:B------:R-:W-:-:S08]  /*b0a0*/  IMAD.WIDE.U32.X R4, R11, R25, R8, P0 ;  /* 0x000000190b047225 */ /* 0x000fd000000e0408 */
.L_x_287:
[----:B------:R-:W-:Y:S01]  /*b0b0*/  ISETP.NE.AND P0, PT, R2, 0x1, PT ;  /* 0x000000010200780c */ /* 0x000fe20003f05270 */
[----:B--2---:R-:W-:Y:S01]  /*b0c0*/  VIADD R7, R21, 0xffffffff ;  /* 0xffffffff15077836 */ /* 0x004fe20000000000 */
[----:B-1----:R-:W-:Y:S01]  /*b0d0*/  SHF.R.U64 R5, R4, R26, R5 ;  /* 0x0000001a04057219 */ /* 0x002fe20000001205 */
[----:B------:R-:W-:Y:S01]  /*b0e0*/  IMAD.MOV R14, RZ, RZ, -R14 ;  /* 0x000000ffff0e7224 */ /* 0x000fe200078e0a0e */
[----:B------:R-:W-:Y:S01]  /*b0f0*/  LOP3.LUT R4, R13, R28, RZ, 0xc0, !PT ;  /* 0x0000001c0d047212 */ /* 0x000fe200078ec0ff */
[----:B------:R-:W-:Y:S01]  /*b100*/  IMAD.MOV.U32 R8, RZ, RZ, R12 ;  /* 0x000000ffff087224 */ /* 0x000fe200078e000c */
[----:B------:R-:W-:Y:S01]  /*b110*/  LOP3.LUT R10, R10, R7, RZ, 0xc0, !PT ;  /* 0x000000070a0a7212 */ /* 0x000fe200078ec0ff */
[----:B------:R-:W-:Y:S02]  /*b120*/  IMAD.MOV R6, RZ, RZ, -R5 ;  /* 0x000000ffff067224 */ /* 0x000fe400078e0a05 */
[----:B------:R-:W-:-:S04]  /*b130*/  IMAD R4, R22, R5, R4 ;  /* 0x0000000516047224 */ /* 0x000fc800078e0204 */
[----:B------:R-:W-:Y:S02]  /*b140*/  @P0 IMAD R23, R20, R14, R3 ;  /* 0x0000000e14170224 */ /* 0x000fe400078e0203 */
[----:B0-----:R-:W-:Y:S02]  /*b150*/  IMAD R3, R6, R27, R15 ;  /* 0x0000001b06037224 */ /* 0x001fe400078e020f */
[----:B------:R-:W-:Y:S02]  /*b160*/  IMAD R7, R4, R29, R23 ;  /* 0x0000001d04077224 */ /* 0x000fe400078e0217 */
[----:B------:R-:W-:Y:S02]  /*b170*/  IMAD R4, R3, R21, R10 ;  /* 0x0000001503047224 */ /* 0x000fe400078e020a */
[----:B------:R-:W-:-:S03]  /*b180*/  IMAD.MOV.U32 R6, RZ, RZ, 0x1 ;  /* 0x00000001ff067424 */ /* 0x000fc600078e00ff */
[----:B------:R-:W-:Y:S02]  /*b190*/  SEL R9, R4, R7, !P0 ;  /* 0x0000000704097207 */ /* 0x000fe40004000000 */
[----:B------:R-:W-:-:S07]  /*b1a0*/  SEL R7, R7, R4, !P0 ;  /* 0x0000000407077207 */ /* 0x000fce0004000000 */
.L_x_285:
[----:B------:R-:W-:-:S08]  /*b1b0*/  NOP ;  /* 0x0000000000007918 */ /* 0x000fd00000000000 */
[----:B------:R-:W0:-:S00]  /*b1c0*/  USETMAXREG.DEALLOC.CTAPOOL 0x28 ;  /* 0x00000028000079c8 */ /* 0x000e0000080e0500 */
[----:B0-----:R-:W-:-:S13]  /*b1d0*/  ISETP.NE.AND P0, PT, R0, RZ, PT ;  /* 0x000000ff0000720c */ /* 0x001fda0003f05270 */
[----:B------:R-:W-:Y:S05]  /*b1e0*/  @P0 EXIT ;  /* 0x000000000000094d */ /* 0x000fea0003800000 */
[----:B------:R-:W-:Y:S01]  /*b1f0*/  LOP3.LUT P0, RZ, R6, 0xff, RZ, 0xc0, !PT ;  /* 0x000000ff06ff7812 */ /* 0x000fe2000780c0ff */
[----:B------:R-:W-:Y:S01]  /*b200*/  IMAD.MOV.U32 R0, RZ, RZ, 0x1 ;  /* 0x00000001ff007424 */ /* 0x000fe200078e00ff */
[----:B------:R-:W-:-:S11]  /*b210*/  MOV R12, RZ ;  /* 0x000000ff000c7202 */ /* 0x000fd60000000f00 */
[----:B------:R-:W-:Y:S05]  /*b220*/  @!P0 BRA `(.L_x_288) ;  /* 0x0000000c00308947 */ /* 0x000fea0003800000 */
[----:B------:R-:W0:Y:S01]  /*b230*/  LDC R0, c[0x0][0x28c] ;  /* 0x0000a300ff007b82 */ /* 0x000e220000000800 */
[----:B------:R-:W-:Y:S01]  /*b240*/  ULDC UR5, c[0x0][0x600] ;  /* 0x0001800000057ab9 */ /* 0x000fe20000000800 */
[----:B------:R-:W-:Y:S01]  /*b250*/  ULDC UR4, c[0x0][0xc] ;  /* 0x0000030000047ab9 */ /* 0x000fe20000000800 */
[----:B------:R-:W-:Y:S01]  /*b260*/  UIADD3 UR16, UR5, -0x1, URZ ;  /* 0xffffffff05107890 */ /* 0x000fe2000fffe03f */
[C---:B------:R-:W-:Y:S01]  /*b270*/  LOP3.LUT P2, RZ, R18.reuse, 0x7f, RZ, 0xc0, !PT ;  /* 0x0000007f12ff7812 */ /* 0x040fe2000784c0ff */
[----:B------:R-:W-:Y:S01]  /*b280*/  ULDC UR6, c[0x0][0x658] ;  /* 0x0001960000067ab9 */ /* 0x000fe20000000800 */
[----:B------:R-:W-:Y:S01]  /*b290*/  ULDC UR5, c[0x0][0x10] ;  /* 0x0000040000057ab9 */ /* 0x000fe20000000800 */
[----:B------:R-:W-:Y:S01]  /*b2a0*/  UMOV UR7, 0xffffffff ;  /* 0xffffffff00077882 */ /* 0x000fe20000000000 */
[----:B------:R-:W-:Y:S01]  /*b2b0*/  UMOV UR8, 0x1 ;  /* 0x0000000100087882 */ /* 0x000fe20000000000 */
[----:B------:R-:W-:Y:S01]  /*b2c0*/  UIMAD.WIDE.U32 UR4, UR4, UR5, URZ ;  /* 0x00000005040472a5 */ /* 0x000fe2000f8e003f */
[----:B------:R-:W-:Y:S01]  /*b2d0*/  LOP3.LUT P0, RZ, R18, 0x1f, RZ, 0xc0, !PT ;  /* 0x0000001f12ff7812 */ /* 0x000fe2000780c0ff */
[----:B------:R-:W-:Y:S01]  /*b2e0*/  USHF.L.U32 UR7, UR7, UR6, URZ ;  /* 0x0000000607077299 */ /* 0x000fe2000800063f */
[----:B------:R-:W-:Y:S01]  /*b2f0*/  BSSY B0, `(.L_x_288) ;  /* 0x00000bf000007945 */ /* 0x000fe20003800000 */
[----:B------:R-:W-:Y:S01]  /*b300*/  USHF.L.U32 UR18, UR8, UR6, URZ ;  /* 0x0000000608127299 */ /* 0x000fe2000800063f */
[----:B------:R-:W-:Y:S01]  /*b310*/  IMAD.MOV.U32 R13, RZ, RZ, 0x1 ;  /* 0x00000001ff0d7424 */ /* 0x000fe200078e00ff */
[----:B------:R-:W-:Y:S01]  /*b320*/  LOP3.LUT R11, R19, 0x2, RZ, 0xfc, !PT ;  /* 0x00000002130b7812 */ /* 0x000fe200078efcff */
[----:B------:R-:W-:Y:S01]  /*b330*/  ULDC UR6, c[0x0][0x14] ;  /* 0x0000050000067ab9 */ /* 0x000fe20000000800 */
[----:B------:R-:W-:Y:S01]  /*b340*/  PLOP3.LUT P0, PT, P0, P2, PT, 0x8a, 0x0 ;  /* 0x000000000000781c */ /* 0x000fe20000705172 */
[----:B------:R-:W-:Y:S01]  /*b350*/  UIMAD.WIDE.U32 UR20, UR4, UR6, URZ ;  /* 0x00000006041472a5 */ /* 0x000fe2000f8e003f */
[----:B------:R-:W-:Y:S01]  /*b360*/  IMAD.MOV.U32 R12, RZ, RZ, RZ ;  /* 0x000000ffff0c7224 */ /* 0x000fe200078e00ff */
[----:B------:R-:W-:-:S02]  /*b370*/  UIMAD UR13, UR5, UR6, URZ ;  /* 0x00000006050d72a4 */ /* 0x000fc4000f8e023f */
[----:B------:R-:W-:Y:S01]  /*b380*/  ULOP3.LUT UR17, URZ, UR7, URZ, 0x33, !UPT ;  /* 0x000000073f117292 */ /* 0x000fe2000f8e333f */
[----:B0-----:R-:W-:Y:S01]  /*b390*/  VIADD R0, R0, 0x3f ;  /* 0x0000003f00007836 */ /* 0x001fe20000000000 */
[----:B------:R-:W-:Y:S01]  /*b3a0*/  UIADD3 UR13, UR21, UR13, URZ ;  /* 0x0000000d150d7290 */ /* 0x000fe2000fffe03f */
[----:B------:R-:W-:-:S03]  /*b3b0*/  ULDC.64 UR22, c[0x0][0x198] ;  /* 0x0000660000167ab9 */ /* 0x000fc60000000a00 */
[----:B------:R-:W-:-:S04]  /*b3c0*/  SHF.R.S32.HI R3, RZ, 0x1f, R0 ;  /* 0x0000001fff037819 */ /* 0x000fc80000011400 */
[----:B------:R-:W-:Y:S01]  /*b3d0*/  LEA.HI R3, R3, R0, RZ, 0x6 ;  /* 0x0000000003037211 */ /* 0x000fe200078f30ff */
[----:B------:R-:W-:-:S03]  /*b3e0*/  IMAD.MOV.U32 R0, RZ, RZ, 0x1 ;  /* 0x00000001ff007424 */ /* 0x000fc600078e00ff */
[----:B------:R-:W-:-:S05]  /*b3f0*/  SHF.R.S32.HI R3, RZ, 0x6, R3 ;  /* 0x00000006ff037819 */ /* 0x000fca0000011403 */
[----:B------:R-:W-:-:S07]  /*b400*/  VIADD R10, R3, 0x1 ;  /* 0x00000001030a7836 */ /* 0x000fce0000000000 */
.L_x_300:
[----:B------:R-:W-:-:S03]  /*b410*/  UMOV UR4, 0xffffffff ;  /* 0xffffffff00047882 */ /* 0x000fc60000000000 */
[----:B------:R-:W-:Y:S05]  /*b420*/  BRA.DIV UR4, `(.L_x_289) ;  /* 0x0000000e04787947 */ /* 0x000fea000b800000 */
[----:B------:R-:W-:-:S13]  /*b430*/  ELECT P6, URZ, PT ;  /* 0x00000000003f782f */ /* 0x000fda00038c0000 */
.L_x_310:
[----:B------:R-:W0:Y:S01]  /*b440*/  LDC R4, c[0x0][0x28c] ;  /* 0x0000a300ff047b82 */ /* 0x000e220000000800 */
[----:B------:R-:W-:Y:S01]  /*b450*/  BSSY B1, `(.L_x_290) ;  /* 0x0000037000017945 */ /* 0x000fe20003800000 */
[----:B0-----:R-:W-:-:S13]  /*b460*/  ISETP.LT.OR P6, PT, R4, 0x1, !P6 ;  /* 0x000000010400780c */ /* 0x001fda00077c1670 */
[----:B------:R-:W-:Y:S05]  /*b470*/  @P6 BRA `(.L_x_291) ;  /* 0x0000000000d06947 */ /* 0x000fea0003800000 */
[----:B------:R-:W-:Y:S01]  /*b480*/  IMAD.SHL.U32 R15, R9, 0x80, RZ ;  /* 0x00000080090f7824 */ /* 0x000fe200078e00ff */
[----:B------:R-:W-:Y:S01]  /*b490*/  MOV R20, RZ ;  /* 0x000000ff00147202 */ /* 0x000fe20000000f00 */
[----:B------:R-:W-:Y:S02]  /*b4a0*/  IMAD.SHL.U32 R18, R7, 0x100, RZ ;  /* 0x0000010007127824 */ /* 0x000fe400078e00ff */
[----:B------:R-:W-:Y:S02]  /*b4b0*/  IMAD.MOV.U32 R4, RZ, RZ, R10 ;  /* 0x000000ffff047224 */ /* 0x000fe400078e000a */
[----:B------:R-:W-:Y:S02]  /*b4c0*/  IMAD.MOV.U32 R5, RZ, RZ, R0 ;  /* 0x000000ffff057224 */ /* 0x000fe400078e0000 */
[----:B------:R-:W-:-:S07]  /*b4d0*/  IMAD.MOV.U32 R6, RZ, RZ, R12 ;  /* 0x000000ffff067224 */ /* 0x000fce00078e000c */
.L_x_295:
[----:B------:R-:W0:Y:S01]  /*b4e0*/  S2R R14, SR_CgaCtaId ;  /* 0x00000000000e7919 */ /* 0x000e220000008800 */
[----:B------:R-:W-:Y:S01]  /*b4f0*/  MOV R7, 0x400 ;  /* 0x0000040000077802 */ /* 0x000fe20000000f00 */
[----:B------:R-:W1:Y:S03]  /*b500*/  @!P2 LDC R9, c[0x0][0x500] ;  /* 0x00014000ff09ab82 */ /* 0x000e660000000800 */
[----:B0-----:R-:W-:Y:S02]  /*b510*/  LEA R21, R14, R7, 0x18 ;  /* 0x000000070e157211 */ /* 0x001fe400078ec0ff */
[----:B------:R-:W-:-:S03]  /*b520*/  SHF.L.U32 R7, R5, 0x1f, RZ ;  /* 0x0000001f05077819 */ /* 0x000fc600000006ff */
[----:B------:R-:W-:-:S04]  /*b530*/  IMAD R14, R6, 0x8, R21 ;  /* 0x00000008060e7824 */ /* 0x000fc800078e0215 */
[----:B------:R-:W0:Y:S02]  /*b540*/  SYNCS.PHASECHK.TRANS64.TRYWAIT P1, [R14+URZ+0x18], R7 ;  /* 0x000018070e0075a7 */ /* 0x000e24000802017f */
[----:B01----:R-:W-:Y:S05]  /*b550*/  @!P1 BRA `(.L_x_292) ;  /* 0x0000000c004c9947 */ /* 0x003fea0003800000 */
.L_x_311:
[----:B0-----:R-:W-:Y:S01]  /*b560*/  PRMT R7, R11, 0x9910, RZ ;  /* 0x000099100b077816 */ /* 0x001fe200000000ff */
[----:B------:R0:W-:Y:S03]  /*b570*/  @!P2 SYNCS.ARRIVE.TRANS64 RZ, [R14+URZ], R9 ;  /* 0x000000090effa9a7 */ /* 0x0001e6000800003f */
[----:B------:R-:W-:-:S13]  /*b580*/  ISETP.NE.AND P1, PT, R7, 0x2, PT ;  /* 0x000000020700780c */ /* 0x000fda0003f25270 */
[----:B0-----:R-:W-:Y:S05]  /*b590*/  @P1 BRA `(.L_x_293) ;  /* 0x0000000000041947 */ /* 0x001fea0003800000 */
[----:B------:R-:W-:Y:S01]  /*b5a0*/  BPT.TRAP 0x1 ;  /* 0x000000040000795c */ /* 0x000fe20000300000 */
.L_x_293:
[----:B------:R-:W-:Y:S05]  /*b5b0*/  @P0 BRA `(.L_x_294) ;  /* 0x0000000000040947 */ /* 0x000fea0003800000 */
[----:B------:R-:W-:Y:S01]  /*b5c0*/  BPT.TRAP 0x1 ;  /* 0x000000040000795c */ /* 0x000fe20000300000 */
.L_x_294:
[--C-:B------:R-:W-:Y:S01]  /*b5d0*/  IMAD R7, R6, 0x8000, R21.reuse ;  /* 0x0000800006077824 */ /* 0x100fe200078e0215 */
[----:B------:R-:W-:Y:S01]  /*b5e0*/  R2UR UR9, R14 ;  /* 0x000000000e0972ca */ /* 0x000fe200000e0000 */
[----:B------:R-:W-:Y:S01]  /*b5f0*/  IMAD R21, R6, 0x4000, R21 ;  /* 0x0000400006157824 */ /* 0x000fe200078e0215 */
[----:B------:R-:W-:Y:S01]  /*b600*/  UIADD3 UR4, UP0, UR22, 0xf0, URZ ;  /* 0x000000f016047890 */ /* 0x000fe2000ff1e03f */
[----:B------:R-:W-:Y:S01]  /*b610*/  R2UR UR11, R18 ;  /* 0x00000000120b72ca */ /* 0x000fe200000e0000 */
[----:B------:R-:W-:Y:S01]  /*b620*/  UIADD3 UR24, UP1, UR22, 0x1f0, URZ ;  /* 0x000001f016187890 */ /* 0x000fe2000ff3e03f */
[----:B------:R-:W-:Y:S01]  /*b630*/  R2UR UR5, R7 ;  /* 0x00000000070572ca */ /* 0x000fe200000e0000 */
[----:B------:R-:W-:Y:S01]  /*b640*/  VIADD R6, R6, 0x1 ;  /* 0x0000000106067836 */ /* 0x000fe20000000000 */
[----:B------:R-:W-:Y:S01]  /*b650*/  R2UR UR8, R21 ;  /* 0x00000000150872ca */ /* 0x000fe200000e0000 */
[----:B------:R-:W-:Y:S01]  /*b660*/  UIADD3.X UR25, URZ, UR23, URZ, UP1, !UPT ;  /* 0x000000173f197290 */ /* 0x000fe20008ffe43f */
[----:B------:R-:W-:Y:S01]  /*b670*/  R2UR UR10, R20 ;  /* 0x00000000140a72ca */ /* 0x000fe200000e0000 */
[----:B------:R-:W-:Y:S01]  /*b680*/  UMOV UR6, 0x0 ;  /* 0x0000000000067882 */ /* 0x000fe20000000000 */
[----:B------:R-:W-:Y:S01]  /*b690*/  R2UR UR12, R8 ;  /* 0x00000000080c72ca */ /* 0x000fe200000e0000 */
[----:B------:R-:W-:Y:S01]  /*b6a0*/  UMOV UR7, 0x10000000 ;  /* 0x1000000000077882 */ /* 0x000fe20000000000 */
[----:B------:R-:W-:Y:S01]  /*b6b0*/  IADD3 R4, R4, -0x1, RZ ;  /* 0xffffffff04047810 */ /* 0x000fe20007ffe0ff */
[----:B------:R-:W-:Y:S01]  /*b6c0*/  VIADD R20, R20, 0x40 ;  /* 0x0000004014147836 */ /* 0x000fe20000000000 */
[----:B------:R-:W-:-:S02]  /*b6d0*/  R2UR UR19, R15 ;  /* 0x000000000f1372ca */ /* 0x000fc400000e0000 */
[----:B------:R-:W-:Y:S01]  /*b6e0*/  ISETP.GT.AND P3, PT, R4, 0x1, PT ;  /* 0x000000010400780c */ /* 0x000fe20003f64270 */
[----:B------:R-:W-:Y:S01]  /*b6f0*/  UIADD3 UR14, UR5, 0x100, URZ ;  /* 0x00000100050e7890 */ /* 0x000fe2000fffe03f */
[C---:B------:R-:W-:Y:S01]  /*b700*/  ISETP.NE.AND P1, PT, R6.reuse, 0x3, PT ;  /* 0x000000030600780c */ /* 0x040fe20003f25270 */
[----:B------:R-:W-:Y:S02]  /*b710*/  UIADD3.X UR5, URZ, UR23, URZ, UP0, !UPT ;  /* 0x000000173f057290 */ /* 0x000fe400087fe43f */
[----:B------:R-:W-:Y:S01]  /*b720*/  UIADD3 UR15, UR8, 0x18100, URZ ;  /* 0x00018100080f7890 */ /* 0x000fe2000fffe03f */
[----:B------:R-:W-:Y:S02]  /*b730*/  SEL R14, RZ, 0x1, P1 ;  /* 0x00000001ff0e7807 */ /* 0x000fe40000800000 */
[----:B------:R-:W-:Y:S01]  /*b740*/  UMOV UR8, UR14 ;  /* 0x0000000e00087c82 */ /* 0x000fe20008000000 */
[----:B------:R-:W-:Y:S02]  /*b750*/  SEL R6, R6, RZ, P1 ;  /* 0x000000ff06067207 */ /* 0x000fe40000800000 */
[----:B------:R-:W-:Y:S01]  /*b760*/  LOP3.LUT R5, R5, R14, RZ, 0x3c, !PT ;  /* 0x0000000e05057212 */ /* 0x000fe200078e3cff */
[----:B------:R0:W-:Y:S02]  /*b770*/  UTMALDG.3D [UR8], [UR4], desc[UR6] ;  /* 0x00000608040075b4 */ /* 0x0001e40008011000 */
[----:B0-----:R-:W-:Y:S01]  /*b780*/  UMOV UR8, UR15 ;  /* 0x0000000f00087c82 */ /* 0x001fe20008000000 */
[----:B------:R-:W-:-:S02]  /*b790*/  UMOV UR11, UR19 ;  /* 0x00000013000b7c82 */ /* 0x000fc40008000000 */
[----:B------:R0:W-:Y:S02]  /*b7a0*/  UTMALDG.3D [UR8], [UR24], desc[UR6] ;  /* 0x00000608180075b4 */ /* 0x0001e40008011000 */
[----:B0-----:R-:W-:Y:S05]  /*b7b0*/  @P3 BRA `(.L_x_295) ;  /* 0xfffffffc00483947 */ /* 0x001fea000383ffff */
.L_x_291:
[----:B------:R-:W-:Y:S05]  /*b7c0*/  BSYNC B1 ;  /* 0x0000000000017941 */ /* 0x000fea0003800000 */
.L_x_290:
[----:B------:R-:W-:Y:S01]  /*b7d0*/  LOP3.LUT P3, RZ, R13, 0xff, RZ, 0xc0, !PT ;  /* 0x000000ff0dff7812 */ /* 0x000fe2000786c0ff */
[----:B------:R-:W-:Y:S01]  /*b7e0*/  IMAD.IADD R12, R3, 0x1, R12 ;  /* 0x00000001030c7824 */ /* 0x000fe200078e020c */
[----:B------:R-:W-:Y:S01]  /*b7f0*/  IADD3 R16, P4, R16, UR20, RZ ;  /* 0x0000001410107c10 */ /* 0x000fe2000ff9e0ff */
[----:B------:R-:W-:Y:S01]  /*b800*/  ULDC.64 UR4, c[0x0][0x650] ;  /* 0x0001940000047ab9 */ /* 0x000fe20000000a00 */
[----:B------:R-:W-:Y:S01]  /*b810*/  BSSY B1, `(.L_x_296) ;  /* 0x000006a000017945 */ /* 0x000fe20003800000 */
[----:B------:R-:W-:Y:S01]  /*b820*/  IMAD.MOV.U32 R9, RZ, RZ, -0x1 ;  /* 0xffffffffff097424 */ /* 0x000fe200078e00ff */
[----:B------:R-:W-:Y:S01]  /*b830*/  ISETP.GT.U32.AND P1, PT, R12, 0x2, PT ;  /* 0x000000020c00780c */ /* 0x000fe20003f24070 */
[----:B------:R-:W-:Y:S01]  /*b840*/  IMAD.MOV.U32 R8, RZ, RZ, -0x1 ;  /* 0xffffffffff087424 */ /* 0x000fe200078e00ff */
[----:B------:R-:W-:Y:S02]  /*b850*/  IADD3.X R17, R17, UR13, RZ, P4, !PT ;  /* 0x0000000d11117c10 */ /* 0x000fe4000a7fe4ff */
[----:B------:R-:W-:-:S02]  /*b860*/  ISETP.LT.U32.AND P1, PT, R3, 0x3, P1 ;  /* 0x000000030300780c */ /* 0x000fc40000f21070 */
[----:B------:R-:W-:Y:S01]  /*b870*/  PRMT R13, RZ, 0x7610, R13 ;  /* 0x00007610ff0d7816 */ /* 0x000fe2000000000d */
[----:B------:R-:W0:Y:S01]  /*b880*/  @P3 S2R R5, SR_CgaCtaId ;  /* 0x0000000000053919 */ /* 0x000e220000008800 */
[----:B------:R-:W-:-:S04]  /*b890*/  @P3 MOV R4, 0x400 ;  /* 0x0000040000043802 */ /* 0x000fc80000000f00 */
[----:B0-----:R-:W-:Y:S01]  /*b8a0*/  @P3 LEA R6, R5, R4, 0x18 ;  /* 0x0000000405063211 */ /* 0x001fe200078ec0ff */
[----:B------:R-:W-:-:S03]  /*b8b0*/  IMAD.WIDE.U32 R4, R12, -0x55555555, RZ ;  /* 0xaaaaaaab0c047825 */ /* 0x000fc600078e00ff */
[----:B------:R0:W-:Y:S01]  /*b8c0*/  @P3 SYNCS.ARRIVE.TRANS64.A1T0 RZ, [R6+URZ+0x48], RZ ;  /* 0x000048ff06ff39a7 */ /* 0x0001e2000810003f */
[----:B------:R-:W-:Y:S02]  /*b8d0*/  ISETP.GE.U32.AND P3, PT, R3, 0x3, PT ;  /* 0x000000030300780c */ /* 0x000fe40003f66070 */
[----:B------:R-:W-:Y:S02]  /*b8e0*/  SHF.R.U32.HI R7, RZ, 0x1, R5 ;  /* 0x00000001ff077819 */ /* 0x000fe40000011605 */
[----:B------:R-:W-:Y:S02]  /*b8f0*/  SEL R5, RZ, 0x1, !P1 ;  /* 0x00000001ff057807 */ /* 0x000fe40004800000 */
[----:B------:R-:W-:Y:S01]  /*b900*/  ISETP.GE.U32.AND P1, PT, R16, UR4, PT ;  /* 0x0000000410007c0c */ /* 0x000fe2000bf26070 */
[----:B------:R-:W-:Y:S01]  /*b910*/  IMAD R12, R7, -0x3, R12 ;  /* 0xfffffffd070c7824 */ /* 0x000fe200078e020c */
[----:B------:R-:W-:Y:S02]  /*b920*/  LOP3.LUT R0, R0, R5, RZ, 0x3c, !PT ;  /* 0x0000000500007212 */ /* 0x000fe400078e3cff */
[----:B------:R-:W-:-:S02]  /*b930*/  ISETP.GE.U32.AND.EX P1, PT, R17, UR5, PT, P1 ;  /* 0x0000000511007c0c */ /* 0x000fc4000bf26110 */
[----:B------:R-:W-:Y:S02]  /*b940*/  PRMT R4, RZ, 0x7610, R4 ;  /* 0x00007610ff047816 */ /* 0x000fe40000000004 */
[----:B------:R-:W-:Y:S01]  /*b950*/  @P3 LOP3.LUT R0, R0, 0x1, R7, 0x78, !PT ;  /* 0x0000000100003812 */ /* 0x000fe200078e7807 */
[----:B------:R-:W-:-:S08]  /*b960*/  IMAD.MOV.U32 R7, RZ, RZ, -0x1 ;  /* 0xffffffffff077424 */ /* 0x000fd000078e00ff */
[----:B0-----:R-:W-:Y:S05]  /*b970*/  @P1 BRA `(.L_x_297) ;  /* 0x00000004004c1947 */ /* 0x001fea0003800000 */
[----:B------:R-:W-:Y:S01]  /*b980*/  ULDC.64 UR4, c[0x0][0x628] ;  /* 0x00018a0000047ab9 */ /* 0x000fe20000000a00 */
[----:B------:R-:W0:Y:S01]  /*b990*/  S2R R15, SR_CTAID.X ;  /* 0x00000000000f7919 */ /* 0x000e220000002500 */
[----:B------:R-:W-:Y:S01]  /*b9a0*/  ISETP.NE.U32.AND P1, PT, RZ, UR4, PT ;  /* 0x00000004ff007c0c */ /* 0x000fe2000bf25070 */
[----:B------:R-:W-:Y:S01]  /*b9b0*/  ULDC UR7, c[0x0][0x630] ;  /* 0x00018c0000077ab9 */ /* 0x000fe20000000800 */
[----:B------:R-:W-:Y:S01]  /*b9c0*/  IMAD.MOV.U32 R4, RZ, RZ, R16 ;  /* 0x000000ffff047224 */ /* 0x000fe200078e0010 */
[----:B------:R-:W1:Y:S01]  /*b9d0*/  S2R R14, SR_CTAID.Y ;  /* 0x00000000000e7919 */ /* 0x000e620000002600 */
[----:B------:R-:W-:Y:S01]  /*b9e0*/  ISETP.NE.AND.EX P1, PT, RZ, UR5, PT, P1 ;  /* 0x00000005ff007c0c */ /* 0x000fe2000bf25310 */
[----:B------:R-:W-:-:S12]  /*b9f0*/  IMAD.MOV.U32 R5, RZ, RZ, R17 ;  /* 0x000000ffff057224 */ /* 0x000fd800078e0011 */
[----:B------:R-:W-:Y:S05]  /*ba00*/  @!P1 BRA `(.L_x_298) ;  /* 0x0000000000289947 */ /* 0x000fea0003800000 */
[----:B------:R-:W-:Y:S02]  /*ba10*/  ULDC UR6, c[0x0][0x634] ;  /* 0x00018d0000067ab9 */ /* 0x000fe40000000800 */
[----:B------:R-:W-:-:S04]  /*ba20*/  IADD3 R9, P1, R16, UR6, RZ ;  /* 0x0000000610097c10 */ /* 0x000fc8000ff3e0ff */
[----:B------:R-:W-:-:S05]  /*ba30*/  IADD3.X R21, RZ, R17, RZ, P1, !PT ;  /* 0x00000011ff157210 */ /* 0x000fca0000ffe4ff */
[----:B------:R-:W-:-:S04]  /*ba40*/  IMAD.WIDE.U32 R6, R21, UR4, RZ ;  /* 0x0000000415067c25 */ /* 0x000fc8000f8e00ff */
[----:B------:R-:W-:-:S04]  /*ba50*/  IMAD.WIDE.U32 R6, P1, R9, UR5, R6 ;  /* 0x0000000509067c25 */ /* 0x000fc8000f820006 */
[----:B------:R-:W-:-:S04]  /*ba60*/  IMAD.WIDE.U32 R8, R9, UR4, RZ ;  /* 0x0000000409087c25 */ /* 0x000fc8000f8e00ff */
[----:B------:R-:W-:Y:S01]  /*ba70*/  IMAD.X R5, RZ, RZ, RZ, P1 ;  /* 0x000000ffff057224 */ /* 0x000fe200008e06ff */
[----:B------:R-:W-:Y:S01]  /*ba80*/  IADD3 RZ, P1, R9, R6, RZ ;  /* 0x0000000609ff7210 */ /* 0x000fe20007f3e0ff */
[----:B------:R-:W-:-:S04]  /*ba90*/  IMAD.MOV.U32 R4, RZ, RZ, R7 ;  /* 0x000000ffff047224 */ /* 0x000fc800078e0007 */
[----:B------:R-:W-:-:S08]  /*baa0*/  IMAD.WIDE.U32.X R4, R21, UR5, R4, P1 ;  /* 0x0000000515047c25 */ /* 0x000fd000088e0404 */
.L_x_298:
[--C-:B------:R-:W-:Y:S01]  /*bab0*/  SHF.R.U64 R8, R4, UR7, R5.reuse ;  /* 0x0000000704087c19 */ /* 0x100fe20008001205 */
[----:B------:R-:W-:Y:S01]  /*bac0*/  ULDC.64 UR4, c[0x0][0x620] ;  /* 0x0001880000047ab9 */ /* 0x000fe20000000a00 */
[----:B------:R-:W-:Y:S01]  /*bad0*/  SHF.R.U32.HI R4, RZ, UR7, R5 ;  /* 0x00000007ff047c19 */ /* 0x000fe20008011605 */
[----:B------:R-:W2:Y:S01]  /*bae0*/  LDC R24, c[0x0][0x144] ;  /* 0x00005100ff187b82 */ /* 0x000ea20000000800 */
[----:B------:R-:W-:Y:S01]  /*baf0*/  IADD3 R7, P1, RZ, -R8, RZ ;  /* 0x80000008ff077210 */ /* 0x000fe20007f3e0ff */
[----:B------:R-:W-:Y:S01]  /*bb00*/  ULDC.64 UR8, c[0x0][0x640] ;  /* 0x0001900000087ab9 */ /* 0x000fe20000000a00 */
[----:B0-----:R-:W-:Y:S01]  /*bb10*/  I2FP.F32.U32 R9, R15 ;  /* 0x0000000f00097245 */ /* 0x001fe20000201000 */
[----:B------:R-:W-:Y:S02]  /*bb20*/  ULDC UR6, c[0x0][0x608] ;  /* 0x0001820000067ab9 */ /* 0x000fe40000000800 */
[----:B------:R-:W-:Y:S01]  /*bb30*/  IMAD.X R4, RZ, RZ, ~R4, P1 ;  /* 0x000000ffff047224 */ /* 0x000fe200008e0e04 */
[----:B------:R-:W-:Y:S01]  /*bb40*/  ISETP.NE.U32.AND P1, PT, RZ, UR8, PT ;  /* 0x00000008ff007c0c */ /* 0x000fe2000bf25070 */
[----:B------:R-:W0:Y:S02]  /*bb50*/  LDC R21, c[0x0][0x148] ;  /* 0x00005200ff157b82 */ /* 0x000e240000000800 */
[----:B------:R-:W-:Y:S01]  /*bb60*/  IMAD R6, R4, UR4, RZ ;  /* 0x0000000404067c24 */ /* 0x000fe2000f8e02ff */
[----:B------:R-:W-:Y:S01]  /*bb70*/  ISETP.NE.AND.EX P1, PT, RZ, UR9, PT, P1 ;  /* 0x00000009ff007c0c */ /* 0x000fe2000bf25310 */
[----:B------:R-:W-:Y:S01]  /*bb80*/  IMAD.WIDE.U32 R4, R7, UR4, R16 ;  /* 0x0000000407047c25 */ /* 0x000fe2000f8e0010 */
[----:B------:R-:W-:-:S03]  /*bb90*/  ULDC UR4, c[0x0][0x150] ;  /* 0x0000540000047ab9 */ /* 0x000fc60000000800 */
[----:B------:R-:W-:Y:S02]  /*bba0*/  IMAD R7, R7, UR5, R6 ;  /* 0x0000000507077c24 */ /* 0x000fe4000f8e0206 */
[----:B------:R-:W-:Y:S01]  /*bbb0*/  FMUL R6, R9, UR4 ;  /* 0x0000000409067c20 */ /* 0x000fe20008400000 */
[----:B------:R-:W-:Y:S01]  /*bbc0*/  ULDC UR4, c[0x0][0x618] ;  /* 0x0001860000047ab9 */ /* 0x000fe20000000800 */
[----:B------:R-:W-:Y:S01]  /*bbd0*/  ULDC UR5, c[0x0][0x154] ;  /* 0x0000550000057ab9 */ /* 0x000fe20000000800 */
[----:B------:R-:W-:-:S03]  /*bbe0*/  IMAD.IADD R5, R5, 0x1, R7 ;  /* 0x0000000105057824 */ /* 0x000fc600078e0207 */
[----:B------:R-:W3:Y:S02]  /*bbf0*/  F2I.U32.TRUNC.NTZ R6, R6 ;  /* 0x0000000600067305 */ /* 0x000ee4000020f000 */
[----:B------:R-:W-:Y:S02]  /*bc00*/  SHF.R.U64 R9, R4, UR4, R5 ;  /* 0x0000000404097c19 */ /* 0x000fe40008001205 */
[----:B-1----:R-:W-:-:S05]  /*bc10*/  I2FP.F32.U32 R4, R14 ;  /* 0x0000000e00047245 */ /* 0x002fca0000201000 */
[----:B------:R-:W-:Y:S01]  /*bc20*/  FMUL R22, R4, UR5 ;  /* 0x0000000504167c20 */ /* 0x000fe20008400000 */
[----:B------:R-:W-:Y:S01]  /*bc30*/  SHF.R.U32.HI R4, RZ, UR4, R5 ;  /* 0x00000004ff047c19 */ /* 0x000fe20008011605 */
[----:B------:R-:W-:-:S03]  /*bc40*/  ULDC UR4, c[0x0][0x658] ;  /* 0x0001960000047ab9 */ /* 0x000fc60000000800 */
[--C-:B------:R-:W-:Y:S01]  /*bc50*/  SHF.R.U64 R20, R9, UR6, R4.reuse ;  /* 0x0000000609147c19 */ /* 0x100fe20008001204 */
[----:B------:R-:W1:Y:S01]  /*bc60*/  F2I.U32.TRUNC.NTZ R22, R22 ;  /* 0x0000001600167305 */ /* 0x000e62000020f000 */
[----:B------:R-:W-:Y:S01]  /*bc70*/  SHF.R.U32.HI R5, RZ, UR6, R4 ;  /* 0x00000006ff057c19 */ /* 0x000fe20008011604 */
[----:B---3--:R-:W-:-:S03]  /*bc80*/  IMAD.MOV R6, RZ, RZ, -R6 ;  /* 0x000000ffff067224 */ /* 0x008fc600078e0a06 */
[----:B------:R-:W-:Y:S01]  /*bc90*/  SHF.R.U64 R18, R20, UR4, R5 ;  /* 0x0000000414127c19 */ /* 0x000fe20008001205 */
[----:B--2---:R-:W-:Y:S01]  /*bca0*/  IMAD R15, R24, R6, R15 ;  /* 0x00000006180f7224 */ /* 0x004fe200078e020f */
[----:B------:R-:W-:-:S03]  /*bcb0*/  SHF.R.U32.HI R23, RZ, UR4, R5 ;  /* 0x00000004ff177c19 */ /* 0x000fc60008011605 */
[----:B------:R-:W-:Y:S02]  /*bcc0*/  IMAD.MOV.U32 R4, RZ, RZ, R18 ;  /* 0x000000ffff047224 */ /* 0x000fe400078e0012 */
[----:B------:R-:W-:Y:S01]  /*bcd0*/  IMAD.MOV.U32 R5, RZ, RZ, R23 ;  /* 0x000000ffff057224 */ /* 0x000fe200078e0017 */
[----:B-1----:R-:W-:Y:S06]  /*bce0*/  @!P1 BRA `(.L_x_299) ;  /* 0x0000000000289947 */ /* 0x002fec0003800000 */
[----:B------:R-:W-:Y:S02]  /*bcf0*/  ULDC UR4, c[0x0][0x64c] ;  /* 0x0001930000047ab9 */ /* 0x000fe40000000800 */
[----:B------:R-:W-:-:S04]  /*bd00*/  IADD3 R5, P1, R18, UR4, RZ ;  /* 0x0000000412057c10 */ /* 0x000fc8000ff3e0ff */
[----:B------:R-:W-:-:S05]  /*bd10*/  IADD3.X R23, RZ, R23, RZ, P1, !PT ;  /* 0x00000017ff177210 */ /* 0x000fca0000ffe4ff */
[----:B------:R-:W-:-:S04]  /*bd20*/  IMAD.WIDE.U32 R6, R23, UR8, RZ ;  /* 0x0000000817067c25 */ /* 0x000fc8000f8e00ff */
[----:B------:R-:W-:-:S04]  /*bd30*/  IMAD.WIDE.U32 R6, P1, R5, UR9, R6 ;  /* 0x0000000905067c25 */ /* 0x000fc8000f820006 */
[----:B------:R-:W-:-:S04]  /*bd40*/  IMAD.WIDE.U32 R4, R5, UR8, RZ ;  /* 0x0000000805047c25 */ /* 0x000fc8000f8e00ff */
[----:B------:R-:W-:Y:S01]  /*bd50*/  IMAD.MOV.U32 R4, RZ, RZ, R7 ;  /* 0x000000ffff047224 */ /* 0x000fe200078e0007 */
[----:B------:R-:W-:Y:S01]  /*bd60*/  IADD3 RZ, P3, R5, R6, RZ ;  /* 0x0000000605ff7210 */ /* 0x000fe20007f7e0ff */
[----:B------:R-:W-:-:S04]  /*bd70*/  IMAD.X R5, RZ, RZ, RZ, P1 ;  /* 0x000000ffff057224 */ /* 0x000fc800008e06ff */
[----:B------:R-:W-:-:S08]  /*bd80*/  IMAD.WIDE.U32.X R4, R23, UR9, R4, P3 ;  /* 0x0000000917047c25 */ /* 0x000fd000098e0404 */
.L_x_299:
[----:B------:R-:W-:Y:S01]  /*bd90*/  ISETP.NE.AND P1, PT, R2, 0x1, PT ;  /* 0x000000010200780c */ /* 0x000fe20003f25270 */
[----:B------:R-:W-:Y:S01]  /*bda0*/  ULDC UR4, c[0x0][0x648] ;  /* 0x0001920000047ab9 */ /* 0x000fe20000000800 */
[----:B------:R-:W-:Y:S01]  /*bdb0*/  LOP3.LUT R20, R20, UR17, RZ, 0xc0, !PT ;  /* 0x0000001114147c12 */ /* 0x000fe2000f8ec0ff */
[----:B------:R-:W-:Y:S01]  /*bdc0*/  IMAD.MOV R22, RZ, RZ, -R22 ;  /* 0x000000ffff167224 */ /* 0x000fe200078e0a16 */
[----:B------:R-:W-:Y:S01]  /*bdd0*/  SHF.R.U64 R5, R4, UR4, R5 ;  /* 0x0000000404057c19 */ /* 0x000fe20008001205 */
[----:B------:R-:W-:Y:S01]  /*bde0*/  ULDC UR4, c[0x0][0x638] ;  /* 0x00018e0000047ab9 */ /* 0x000fe20000000800 */
[----:B------:R-:W-:Y:S01]  /*bdf0*/  LOP3.LUT R9, R9, UR16, RZ, 0xc0, !PT ;  /* 0x0000001009097c12 */ /* 0x000fe2000f8ec0ff */
[----:B------:R-:W-:Y:S01]  /*be00*/  ULDC UR5, c[0x0][0x610] ;  /* 0x0001840000057ab9 */ /* 0x000fe20000000800 */
[----:B------:R-:W-:Y:S02]  /*be10*/  IMAD.MOV.U32 R4, RZ, RZ, 0x1 ;  /* 0x00000001ff047424 */ /* 0x000fe400078e00ff */
[----:B------:R-:W-:-:S02]  /*be20*/  IMAD.MOV R7, RZ, RZ, -R5 ;  /* 0x000000ffff077224 */ /* 0x000fc400078e0a05 */
[----:B------:R-:W-:Y:S02]  /*be30*/  IMAD R20, R5, UR18, R20 ;  /* 0x0000001205147c24 */ /* 0x000fe4000f8e0214 */
[----:B0-----:R-:W-:Y:S02]  /*be40*/  @P1 IMAD R15, R21, R22, R14 ;  /* 0x00000016150f1224 */ /* 0x001fe400078e020e */
[----:B------:R-:W-:Y:S01]  /*be50*/  IMAD R18, R7, UR4, R18 ;  /* 0x0000000407127c24 */ /* 0x000fe2000f8e0212 */
[----:B------:R-:W-:Y:S01]  /*be60*/  ULDC UR4, c[0x0][0x600] ;  /* 0x0001800000047ab9 */ /* 0x000fe20000000800 */
[----:B------:R-:W-:Y:S02]  /*be70*/  IMAD R15, R20, UR5, R15 ;  /* 0x00000005140f7c24 */ /* 0x000fe4000f8e020f */
[----:B------:R-:W-:-:S05]  /*be80*/  IMAD R18, R18, UR4, R9 ;  /* 0x0000000412127c24 */ /* 0x000fca000f8e0209 */
[----:B------:R-:W-:Y:S02]  /*be90*/  SEL R9, R18, R15, !P1 ;  /* 0x0000000f12097207 */ /* 0x000fe40004800000 */
[----:B------:R-:W-:-:S07]  /*bea0*/  SEL R7, R15, R18, !P1 ;  /* 0x000000120f077207 */ /* 0x000fce0004800000 */
.L_x_297:
[----:B------:R-:W-:Y:S05]  /*beb0*/  BSYNC B1 ;  /* 0x0000000000017941 */ /* 0x000fea0003800000 */
.L_x_296:
[----:B------:R-:W-:-:S13]  /*bec0*/  LOP3.LUT P1, RZ, R4, 0xff, RZ, 0xc0, !PT ;  /* 0x000000ff04ff7812 */ /* 0x000fda000782c0ff */
[----:B------:R-:W-:Y:S05]  /*bed0*/  @P1 BRA `(.L_x_300) ;  /* 0xfffffff4004c1947 */ /* 0x000fea000383ffff */
[----:B------:R-:W-:Y:S05]  /*bee0*/  BSYNC B0 ;  /* 0x0000000000007941 */ /* 0x000fea0003800000 */
.L_x_288:
[----:B------:R-:W-:-:S03]  /*bef0*/  UMOV UR4, 0xffffffff ;  /* 0xffffffff00047882 */ /* 0x000fc60000000000 */
[----:B------:R-:W-:Y:S05]  /*bf00*/  BRA.DIV UR4, `(.L_x_301) ;  /* 0x0000000204f47947 */ /* 0x000fea000b800000 */
[----:B------:R-:W-:-:S13]  /*bf10*/  ELECT P6, URZ, PT ;  /* 0x00000000003f782f */ /* 0x000fda00038c0000 */
.L_x_314:
[----:B------:R-:W-:Y:S04]  /*bf20*/  BSSY B0, `(.L_x_302) ;  /* 0x0000022000007945 */ /* 0x000fe80003800000 */
[----:B------:R-:W-:Y:S05]  /*bf30*/  @!P6 BRA `(.L_x_303) ;  /* 0x000000000080e947 */ /* 0x000fea0003800000 */
[----:B------:R-:W-:-:S04]  /*bf40*/  LOP3.LUT R19, R19, 0x2, RZ, 0xfc, !PT ;  /* 0x0000000213137812 */ /* 0x000fc800078efcff */
[----:B------:R-:W-:-:S13]  /*bf50*/  ISETP.NE.AND P0, PT, R19, 0x3, PT ;  /* 0x000000031300780c */ /* 0x000fda0003f05270 */
[----:B------:R-:W-:Y:S05]  /*bf60*/  @!P0 BRA `(.L_x_304) ;  /* 0x0000000000048947 */ /* 0x000fea0003800000 */
[----:B------:R-:W-:Y:S01]  /*bf70*/  BPT.TRAP 0x1 ;  /* 0x000000040000795c */ /* 0x000fe20000300000 */
.L_x_304:
[----:B------:R-:W0:Y:S01]  /*bf80*/  S2R R3, SR_CgaCtaId ;  /* 0x0000000000037919 */ /* 0x000e220000008800 */
[----:B------:R-:W-:-:S04]  /*bf90*/  MOV R2, 0x400 ;  /* 0x0000040000027802 */ /* 0x000fc80000000f00 */
[----:B0-----:R-:W-:Y:S02]  /*bfa0*/  LEA R3, R3, R2, 0x18 ;  /* 0x0000000203037211 */ /* 0x001fe400078ec0ff */
[----:B------:R-:W-:-:S03]  /*bfb0*/  SHF.L.U32 R2, R0, 0x1f, RZ ;  /* 0x0000001f00027819 */ /* 0x000fc600000006ff */
[----:B------:R-:W-:-:S04]  /*bfc0*/  VIADD R3, R3, 0x18 ;  /* 0x0000001803037836 */ /* 0x000fc80000000000 */
[C---:B------:R-:W-:Y:S01]  /*bfd0*/  IMAD R7, R12.reuse, 0x8, R3 ;  /* 0x000000080c077824 */ /* 0x040fe200078e0203 */
[----:B------:R-:W-:-:S03]  /*bfe0*/  IADD3 R12, R12, 0x1, RZ ;  /* 0x000000010c0c7810 */ /* 0x000fc60007ffe0ff */
[----:B------:R-:W0:Y:S01]  /*bff0*/  SYNCS.PHASECHK.TRANS64.TRYWAIT P0, [R7+URZ], R2 ;  /* 0x00000002070075a7 */ /* 0x000e22000800017f */
[----:B------:R-:W-:-:S04]  /*c000*/  ISETP.NE.AND P1, PT, R12, 0x3, PT ;  /* 0x000000030c00780c */ /* 0x000fc80003f25270 */
[----:B------:R-:W-:Y:S02]  /*c010*/  SEL R5, RZ, 0x1, P1 ;  /* 0x00000001ff057807 */ /* 0x000fe40000800000 */
[----:B------:R-:W-:Y:S02]  /*c020*/  SEL R12, R12, RZ, P1 ;  /* 0x000000ff0c0c7207 */ /* 0x000fe40000800000 */
[----:B------:R-:W-:-:S03]  /*c030*/  LOP3.LUT R5, R0, R5, RZ, 0x3c, !PT ;  /* 0x0000000500057212 */ /* 0x000fc600078e3cff */
[----:B------:R-:W-:Y:S01]  /*c040*/  IMAD R9, R12, 0x8, R3 ;  /* 0x000000080c097824 */ /* 0x000fe200078e0203 */
[----:B------:R-:W-:Y:S01]  /*c050*/  SHF.L.U32 R4, R5, 0x1f, RZ ;  /* 0x0000001f05047819 */ /* 0x000fe200000006ff */
[----:B0-----:R-:W-:Y:S06]  /*c060*/  @!P0 BRA `(.L_x_305) ;  /* 0x0000000000bc8947 */ /* 0x001fec0003800000 */
.L_x_315:
[----:B------:R-:W1:Y:S01]  /*c070*/  SYNCS.PHASECHK.TRANS64.TRYWAIT P0, [R9+URZ], R4 ;  /* 0x00000004090075a7 */ /* 0x000e62000800017f */
[----:B------:R-:W-:-:S05]  /*c080*/  VIADD R0, R12, 0x1 ;  /* 0x000000010c007836 */ /* 0x000fca0000000000 */
[----:B------:R-:W-:-:S04]  /*c090*/  ISETP.NE.AND P1, PT, R0, 0x3, PT ;  /* 0x000000030000780c */ /* 0x000fc80003f25270 */
[----:B0-----:R-:W-:Y:S02]  /*c0a0*/  SEL R2, RZ, 0x1, P1 ;  /* 0x00000001ff027807 */ /* 0x001fe40000800000 */
[----:B------:R-:W-:Y:S02]  /*c0b0*/  SEL R0, R0, RZ, P1 ;  /* 0x000000ff00007207 */ /* 0x000fe40000800000 */
[----:B------:R-:W-:Y:S01]  /*c0c0*/  LOP3.LUT R2, R5, R2, RZ, 0x3c, !PT ;  /* 0x0000000205027212 */ /* 0x000fe200078e3cff */
[----:B-1----:R-:W-:Y:S06]  /*c0d0*/  @!P0 BRA `(.L_x_306) ;  /* 0x0000000000b48947 */ /* 0x002fec0003800000 */
.L_x_316:
[----:B------:R-:W-:Y:S01]  /*c0e0*/  IMAD R3, R0, 0x8, R3 ;  /* 0x0000000800037824 */ /* 0x000fe200078e0203 */
[----:B------:R-:W-:-:S07]  /*c0f0*/  SHF.L.U32 R0, R2, 0x1f, RZ ;  /* 0x0000001f02007819 */ /* 0x000fce00000006ff */
.L_x_307:
[----:B-1----:R1:W2:Y:S02]  /*c100*/  SYNCS.PHASECHK.TRANS64.TRYWAIT P0, [R3+URZ], R0 ;  /* 0x00000000030075a7 */ /* 0x0022a4000800017f */
[----:B--2---:R-:W-:Y:S05]  /*c110*/  @!P0 NANOSLEEP.SYNCS 0x989680 ;  /* 0x009896800000895d */ /* 0x004fea0003900000 */
[----:B------:R-:W2:Y:S02]  /*c120*/  @!P0 SYNCS.PHASECHK.TRANS64 P0, [R3+URZ], R0 ;  /* 0x00000000030085a7 */ /* 0x000ea4000800007f */
[----:B--2---:R-:W-:Y:S05]  /*c130*/  @!P0 BRA `(.L_x_307) ;  /* 0xfffffffc00f08947 */ /* 0x004fea000383ffff */
.L_x_303:
[----:B------:R-:W-:Y:S05]  /*c140*/  BSYNC B0 ;  /* 0x0000000000007941 */ /* 0x000fea0003800000 */
.L_x_302:
[----:B------:R-:W-:Y:S05]  /*c150*/  EXIT ;  /* 0x000000000000794d */ /* 0x000fea0003800000 */
.L_x_17:
[----:B---3--:R3:W4:Y:S02]  /*c160*/  SYNCS.PHASECHK.TRANS64.TRYWAIT P1, [R3+URZ], R0 ;  /* 0x00000000030075a7 */ /* 0x008724000802017f */
[----:B----4-:R-:W-:Y:S05]  /*c170*/  @!P1 NANOSLEEP.SYNCS 0x989680 ;  /* 0x009896800000995d */ /* 0x010fea0003900000 */
[----:B------:R-:W4:Y:S02]  /*c180*/  @!P1 SYNCS.PHASECHK.TRANS64 P1, [R3+URZ], R0 ;  /* 0x00000000030095a7 */ /* 0x000f24000802007f */
[----:B----4-:R-:W-:Y:S05]  /*c190*/  @!P1 BRA `(.L_x_17) ;  /* 0xfffffffc00f09947 */ /* 0x010fea000383ffff */
[----:B------:R-:W-:Y:S05]  /*c1a0*/  BRA `(.L_x_16) ;  /* 0xffffff5000107947 */ /* 0x000fea000383ffff */
.L_x_22:
[----:B-1----:R-:W-:-:S04]  /*c1b0*/  IMAD.U32 R4, RZ, RZ, UR8 ;  /* 0x00000008ff047e24 */ /* 0x002fc8000f8e00ff */
[----:B------:R1:W2:Y:S03]  /*c1c0*/  SYNCS.PHASECHK.TRANS64.TRYWAIT P1, [R4+URZ], R3 ;  /* 0x00000003040075a7 */ /* 0x0002a6000802017f */
[----:B--2---:R-:W-:Y:S05]  /*c1d0*/  @!P1 NANOSLEEP.SYNCS 0x989680 ;  /* 0x009896800000995d */ /* 0x004fea0003900000 */
[----:B------:R-:W2:Y:S02]  /*c1e0*/  @!P1 SYNCS.PHASECHK.TRANS64 P1, [R4+URZ], R3 ;  /* 0x00000003040095a7 */ /* 0x000ea4000802007f */
[----:B--2---:R-:W-:Y:S05]  /*c1f0*/  @!P1 BRA `(.L_x_22) ;  /* 0xfffffffc00ec9947 */ /* 0x004fea000383ffff */
[----:B------:R-:W-:Y:S05]  /*c200*/  BRA `(.L_x_21) ;  /* 0xffffff5400407947 */ /* 0x000fea000383ffff */
.L_x_289:
[----:B------:R-:W-:Y:S01]  /*c210*/  BSSY B1, `(.L_x_308) ;  /* 0x0000006000017945 */ /* 0x000fe20003800000 */
[----:B------:R-:W-:-:S07]  /*c220*/  IMAD.MOV.U32 R15, RZ, RZ, -0x1 ;  /* 0xffffffffff0f7424 */ /* 0x000fce00078e00ff */
[----:B------:R-:W-:Y:S05]  /*c230*/  WARPSYNC.COLLECTIVE R15, `(.L_x_309) ;  /* 0x000000000f0c7348 */ /* 0x000fea0003c00000 */
[----:B------:R-:W-:Y:S02]  /*c240*/  ELECT P6, UR62, PT ;  /* 0x00000000003e782f */ /* 0x000fe400038c0000 */
[----:B------:R-:W-:Y:S01]  /*c250*/  MOV R14, UR62 ;  /* 0x0000003e000e7c02 */ /* 0x000fe20008000f00 */
[----:B------:R-:W-:Y:S10]  /*c260*/  ENDCOLLECTIVE ;  /* 0x000000000000791b */ /* 0x000ff40003800000 */
.L_x_309:
[----:B------:R-:W-:Y:S05]  /*c270*/  BSYNC B1 ;  /* 0x0000000000017941 */ /* 0x000fea0003800000 */
.L_x_308:
[----:B------:R-:W-:Y:S05]  /*c280*/  BRA `(.L_x_310) ;  /* 0xfffffff0006c7947 */ /* 0x000fea000383ffff */
.L_x_292:
[----:B0-----:R0:W1:Y:S02]  /*c290*/  SYNCS.PHASECHK.TRANS64.TRYWAIT P1, [R14+URZ+0x18], R7 ;  /* 0x000018070e0075a7 */ /* 0x001064000802017f */
[----:B-1----:R-:W-:Y:S05]  /*c2a0*/  @!P1 NANOSLEEP.SYNCS 0x989680 ;  /* 0x009896800000995d */ /* 0x002fea0003900000 */
[----:B------:R-:W1:Y:S02]  /*c2b0*/  @!P1 SYNCS.PHASECHK.TRANS64 P1, [R14+URZ+0x18], R7 ;  /* 0x000018070e0095a7 */ /* 0x000e64000802007f */
[----:B-1----:R-:W-:Y:S05]  /*c2c0*/  @!P1 BRA `(.L_x_292) ;  /* 0xfffffffc00f09947 */ /* 0x002fea000383ffff */
[----:B------:R-:W-:Y:S05]  /*c2d0*/  BRA `(.L_x_311) ;  /* 0xfffffff000a07947 */ /* 0x000fea000383ffff */
.L_x_301:
[----:B------:R-:W-:Y:S01]  /*c2e0*/  BSSY B0, `(.L_x_312) ;  /* 0x0000006000007945 */ /* 0x000fe20003800000 */
[----:B------:R-:W-:-:S07]  /*c2f0*/  IMAD.MOV.U32 R15, RZ, RZ, -0x1 ;  /* 0xffffffffff0f7424 */ /* 0x000fce00078e00ff */
[----:B------:R-:W-:Y:S05]  /*c300*/  WARPSYNC.COLLECTIVE R15, `(.L_x_313) ;  /* 0x000000000f0c7348 */ /* 0x000fea0003c00000 */
[----:B------:R-:W-:Y:S02]  /*c310*/  ELECT P6, UR62, PT ;  /* 0x00000000003e782f */ /* 0x000fe400038c0000 */
[----:B------:R-:W-:Y:S01]  /*c320*/  MOV R14, UR62 ;  /* 0x0000003e000e7c02 */ /* 0x000fe20008000f00 */
[----:B------:R-:W-:Y:S10]  /*c330*/  ENDCOLLECTIVE ;  /* 0x000000000000791b */ /* 0x000ff40003800000 */
.L_x_313:
[----:B------:R-:W-:Y:S05]  /*c340*/  BSYNC B0 ;  /* 0x0000000000007941 */ /* 0x000fea0003800000 */
.L_x_312:
[----:B------:R-:W-:Y:S05]  /*c350*/  BRA `(.L_x_314) ;  /* 0xfffffff800f07947 */ /* 0x000fea000383ffff */
.L_x_305:
[----:B0-----:R0:W1:Y:S02]  /*c360*/  SYNCS.PHASECHK.TRANS64.TRYWAIT P0, [R7+URZ], R2 ;  /* 0x00000002070075a7 */ /* 0x001064000800017f */
[----:B-1----:R-:W-:Y:S05]  /*c370*/  @!P0 NANOSLEEP.SYNCS 0x989680 ;  /* 0x009896800000895d */ /* 0x002fea0003900000 */
[----:B------:R-:W1:Y:S02]  /*c380*/  @!P0 SYNCS.PHASECHK.TRANS64 P0, [R7+URZ], R2 ;  /* 0x00000002070085a7 */ /* 0x000e64000800007f */
[----:B-1----:R-:W-:Y:S05]  /*c390*/  @!P0 BRA `(.L_x_305) ;  /* 0xfffffffc00f08947 */ /* 0x002fea000383ffff */
[----:B------:R-:W-:Y:S05]  /*c3a0*/  BRA `(.L_x_315) ;  /* 0xfffffffc00307947 */ /* 0x000fea000383ffff */
.L_x_306:
[----:B0-----:R0:W1:Y:S02]  /*c3b0*/  SYNCS.PHASECHK.TRANS64.TRYWAIT P0, [R9+URZ], R4 ;  /* 0x00000004090075a7 */ /* 0x001064000800017f */
[----:B-1----:R-:W-:Y:S05]  /*c3c0*/  @!P0 NANOSLEEP.SYNCS 0x989680 ;  /* 0x009896800000895d */ /* 0x002fea0003900000 */
[----:B------:R-:W1:Y:S02]  /*c3d0*/  @!P0 SYNCS.PHASECHK.TRANS64 P0, [R9+URZ], R4 ;  /* 0x00000004090085a7 */ /* 0x000e64000800007f */
[----:B-1----:R-:W-:Y:S05]  /*c3e0*/  @!P0 BRA `(.L_x_306) ;  /* 0xfffffffc00f08947 */ /* 0x002fea000383ffff */
[----:B------:R-:W-:Y:S05]  /*c3f0*/  BRA `(.L_x_316) ;  /* 0xfffffffc00387947 */ /* 0x000fea000383ffff */
.L_x_317:
[----:B------:R-:W-:-:S00]  /*c400*/  BRA `(.L_x_317) ;  /* 0xfffffffc00fc7947 */ /* 0x000fc0000383ffff */
[----:B------:R-:W-:-:S00]  /*c410*/  NOP ;  /* 0x0000000000007918 */ /* 0x000fc00000000000 */
        /* <DEDUP_REMOVED lines=14> */
.L_x_318:


//--------------------- .nv.global.init           --------------------------
	.section	.nv.global.init,"aw",@progbits
.nv.global.init:
	.type		$str$22,@object
	.size		$str$22,($str$23 - $str$22)
$str$22:
        /*0000*/ 	.byte	0x6b, 0x5f, 0x74, 0x69, 0x6c, 0x65, 0x5f, 0x63, 0x6f, 0x75, 0x6e, 0x74, 0x20, 0x3e, 0x3d, 0x20
        /*0010*/ 	.byte	0x31, 0x00
	.type		$str$23,@object
	.size		$str$23,(__unnamed_1 - $str$23)
$str$23:
        /*0012*/ 	.byte	0x2f, 0x74, 0x6d, 0x70, 0x2f, 0x63, 0x75, 0x74, 0x6c, 0x61, 0x73, 0x73, 0x5f, 0x73, 0x77, 0x65
        /*0022*/ 	.byte	0x65, 0x70, 0x5f, 0x73, 0x72, 0x63, 0x2f, 0x69, 0x6e, 0x63, 0x6c, 0x75, 0x64, 0x65, 0x2f, 0x63
        /*0032*/ 	.byte	0x75, 0x74, 0x6c, 0x61, 0x73, 0x73, 0x2f, 0x67, 0x65, 0x6d, 0x6d, 0x2f, 0x63, 0x6f, 0x6c, 0x6c
        /*0042*/ 	.byte	0x65, 0x63, 0x74, 0x69, 0x76, 0x65, 0x2f, 0x73, 0x6d, 0x39, 0x30, 0x5f, 0x6d, 0x6d, 0x61, 0x5f
        /*0052*/ 	.byte	0x74, 0x6d, 0x61, 0x5f, 0x67, 0x6d, 0x6d, 0x61, 0x5f, 0x73, 0x73, 0x5f, 0x77, 0x61, 0x72, 0x70
        /*0062*/ 	.byte	0x73, 0x70, 0x65, 0x63, 0x69, 0x61, 0x6c, 0x69, 0x7a, 0x65, 0x64, 0x2e, 0x68, 0x70, 0x70, 0x00
	.type		__unnamed_1,@object
	.size		__unnamed_1,(.L_0 - __unnamed_1)
__unnamed_1:
        /*0072*/ 	.byte	0x76, 0x6f, 0x69, 0x64, 0x20, 0x63, 0x75, 0x74, 0x6c, 0x61, 0x73, 0x73, 0x3a, 0x3a, 0x67, 0x65
        /* <DEDUP_REMOVED lines=180> */
        /*0bc2*/ 	.byte	0x6e, 0x74, 0x69, 0x74, 0x79, 0x5d, 0x00
.L_0:


//--------------------- .nv.shared._ZN7cutlass13device_kernelINS_4gemm6kernel13GemmUniversalIN4cute5tupleIJiiiiEEENS1_10collective13CollectiveMmaINS1_34MainloopSm90TmaGmmaWarpSpecializedILi3ENS5_IJNS4_1CILi1EEESB_SB_EEENS1_35KernelTmaWarpSpecializedCooperativeEEENS5_IJNSA_ILi256EEENSA_ILi128EEENSA_ILi64EEEEEENS_10bfloat16_tENS5_IJlSB_lEEESJ_SK_NS4_8TiledMMAINS4_8MMA_AtomIJNS4_4SM904GMMA28MMA_64x128x16_F32BF16BF16_SSILNSO_5MajorE0ELSQ_0ELNSO_7ScaleInE1ELSR_1EEEEEENS4_6LayoutINS5_IJNSA_ILi2EEESB_SB_EEENS5_IJSB_NSA_ILi0EEESX_EEEEENS5_IJNS4_10UnderscoreES10_S10_EEEEENS4_13SM90_TMA_LOADENS4_14ComposedLayoutINS4_7SwizzleILi3ELi4ELi3EEENS4_18smem_ptr_flag_bitsILi16EEENSU_INS5_IJNSA_ILi8EEESH_EEENS5_IJSH_SB_EEEEEEEvNS4_8identityES13_S1D_vS1E_EENS_8epilogue10collective6detail29Sm90TmaWarpSpecializedAdapterINS1H_15DefaultEpilogueISJ_SK_SK_NS1G_6thread17LinearCombinationISJ_Li1EffLNS1L_9ScaleType4KindE0ELNS_15FloatRoundStyleE2ESJ_EENS1_15EpilogueDefaultEEEEEvvEEEEvNT_6ParamsE --------------------------
	.section	.nv.shared._ZN7cutlass13device_kernelINS_4gemm6kernel13GemmUniversalIN4cute5tupleIJiiiiEEENS1_10collective13CollectiveMmaINS1_34MainloopSm90TmaGmmaWarpSpecializedILi3ENS5_IJNS4_1CILi1EEESB_SB_EEENS1_35KernelTmaWarpSpecializedCooperativeEEENS5_IJNSA_ILi256EEENSA_ILi128EEENSA_ILi64EEEEEENS_10bfloat16_tENS5_IJlSB_lEEESJ_SK_NS4_8TiledMMAINS4_8MMA_AtomIJNS4_4SM904GMMA28MMA_64x128x16_F32BF16BF16_SSILNSO_5MajorE0ELSQ_0ELNSO_7ScaleInE1ELSR_1EEEEEENS4_6LayoutINS5_IJNSA_ILi2EEESB_SB_EEENS5_IJSB_NSA_ILi0EEESX_EEEEENS5_IJNS4_10UnderscoreES10_S10_EEEEENS4_13SM90_TMA_LOADENS4_14ComposedLayoutINS4_7SwizzleILi3ELi4ELi3EEENS4_18smem_ptr_flag_bitsILi16EEENSU_INS5_IJNSA_ILi8EEESH_EEENS5_IJSH_SB_EEEEEEEvNS4_8identityES13_S1D_vS1E_EENS_8epilogue10collective6detail29Sm90TmaWarpSpecializedAdapterINS1H_15DefaultEpilogueISJ_SK_SK_NS1G_6thread17LinearCombinationISJ_Li1EffLNS1L_9ScaleType4KindE0ELNS_15FloatRoundStyleE2ESJ_EENS1_15EpilogueDefaultEEEEEvvEEEEvNT_6ParamsE,"aw",@nobits
	.sectionflags	@""
	.align	16
	.zero		1024


//--------------------- .nv.shared.reserved.0     --------------------------
	.section	.nv.shared.reserved.0,"aw",@nobits
	.weak		__nv_reservedSMEM_offset_0_alias
	.size		__nv_reservedSMEM_offset_0_alias, 0, 0
	.other		__nv_reservedSMEM_offset_0_alias,@"STO_CUDA_RESERVED_SHARED STV_DEFAULT"
__nv_reservedSMEM_offset_0_alias:
	.zero		0


//--------------------- .nv.global                --------------------------
	.section	.nv.global,"aw",@nobits
.nv.global:
	.type		_ZN39_INTERNAL_f92f84e1_4_k_cu_005e5721_29024cute1_E,@object
	.size		_ZN39_INTERNAL_f92f84e1_4_k_cu_005e5721_29024cute1_E,(_ZN39_INTERNAL_f92f84e1_4_k_cu_005e5721_29024cuda3std3__45__cpo6cbeginE - _ZN39_INTERNAL_f92f84e1_4_k_cu_005e5721_29024cute1_E)
_ZN39_INTERNAL_f92f84e1_4_k_cu_005e5721_29024cute1_E:
	.zero		1
	.type		_ZN39_INTERNAL_f92f84e1_4_k_cu_005e5721_29024cuda3std3__45__cpo6cbeginE,@object
	.size		_ZN39_INTERNAL_f92f84e1_4_k_cu_005e5721_29024cuda3std3__45__cpo6cbeginE,(_ZN39_INTERNAL_f92f84e1_4_k_cu_005e5721_29024cuda3std3__48in_placeE - _ZN39_INTERNAL_f92f84e1_4_k_cu_005e5721_29024cuda3std3__45__cpo6cbeginE)
_ZN39_INTERNAL_f92f84e1_4_k_cu_005e5721_29024cuda3std3__45__cpo6cbeginE:
	.zero		1
	.type		_ZN39_INTERNAL_f92f84e1_4_k_cu_005e5721_29024cuda3std3__48in_placeE,@object
	.size		_ZN39_INTERNAL_f92f84e1_4_k_cu_005e5721_29024cuda3std3__48in_placeE,(_ZN39_INTERNAL_f92f84e1_4_k_cu_005e5721_29024cuda3std6ranges3__45__cpo9iter_moveE - _ZN39_INTERNAL_f92f84e1_4_k_cu_005e5721_29024cuda3std3__48in_placeE)
_ZN39_INTERNAL_f92f84e1_4_k_cu_005e5721_29024cuda3std3__48in_placeE:
	.zero		1
	.type		_ZN39_INTERNAL_f92f84e1_4_k_cu_005e5721_29024cuda3std6ranges3__45__cpo9iter_moveE,@object
	.size		_ZN39_INTERNAL_f92f84e1_4_k_cu_005e5721_29024cuda3std6ranges3__45__cpo9iter_moveE,(_ZN39_INTERNAL_f92f84e1_4_k_cu_005e5721_29024cuda3std3__45__cpo5beginE - _ZN39_INTERNAL_f92f84e1_4_k_cu_005e5721_29024cuda3std6ranges3__45__cpo9iter_moveE)
_ZN39_INTERNAL_f92f84e1_4_k_cu_005e5721_29024cuda3std6ranges3__45__cpo9iter_moveE:
	.zero		1
	.type		_ZN39_INTERNAL_f92f84e1_4_k_cu_005e5721_29024cuda3std3__45__cpo5beginE,@object
	.size		_ZN39_INTERNAL_f92f84e1_4_k_cu_005e5721_29024cuda3std3__45__cpo5beginE,(_ZN39_INTERNAL_f92f84e1_4_k_cu_005e5721_29024cuda3std3__441_GLOBAL__N__f92f84e1_4_k_cu_005e5721_29026ignoreE - _ZN39_INTERNAL_f92f84e1_4_k_cu_005e5721_29024cuda3std3__45__cpo5beginE)
_ZN39_INTERNAL_f92f84e1_4_k_cu_005e5721_29024cuda3std3__45__cpo5beginE:
	.zero		1
	.type		_ZN39_INTERNAL_f92f84e1_4_k_cu_005e5721_29024cuda3std3__441_GLOBAL__N__f92f84e1_4_k_cu_005e5721_29026ignoreE,@object
	.size		_ZN39_INTERNAL_f92f84e1_4_k_cu_005e5721_29024cuda3std3__441_GLOBAL__N__f92f84e1_4_k_cu_005e5721_29026ignoreE,(_ZN39_INTERNAL_f92f84e1_4_k_cu_005e5721_29024cute7productE - _ZN39_INTERNAL_f92f84e1_4_k_cu_005e5721_29024cuda3std3__441_GLOBAL__N__f92f84e1_4_k_cu_005e5721_29026ignoreE)
_ZN39_INTERNAL_f92f84e1_4_k_cu_005e5721_29024cuda3std3__441_GLOBAL__N__f92f84e1_4_k_cu_005e5721_29026ignoreE:
	.zero		1
	.type		_ZN39_INTERNAL_f92f84e1_4_k_cu_005e5721_29024cute7productE,@object
	.size		_ZN39_INTERNAL_f92f84e1_4_k_cu_005e5721_29024cute7productE,(_ZN39_INTERNAL_f92f84e1_4_k_cu_005e5721_29024cuda3std3__45__cpo3endE - _ZN39_INTERNAL_f92f84e1_4_k_cu_005e5721_29024cute7productE)
_ZN39_INTERNAL_f92f84e1_4_k_cu_005e5721_29024cute7productE:
	.zero		1
	.type		_ZN39_INTERNAL_f92f84e1_4_k_cu_005e5721_29024cuda3std3__45__cpo3endE,@object
	.size		_ZN39_INTERNAL_f92f84e1_4_k_cu_005e5721_29024cuda3std3__45__cpo3endE,(_ZN39_INTERNAL_f92f84e1_4_k_cu_005e5721_29024cuda3std3__419piecewise_constructE - _ZN39_INTERNAL_f92f84e1_4_k_cu_005e5721_29024cuda3std3__45__cpo3endE)
_ZN39_INTERNAL_f92f84e1_4_k_cu_005e5721_29024cuda3std3__45__cpo3endE:
	.zero		1
	.type		_ZN39_INTERNAL_f92f84e1_4_k_cu_005e5721_29024cuda3std3__419piecewise_constructE,@object
	.size		_ZN39_INTERNAL_f92f84e1_4_k_cu_005e5721_29024cuda3std3__419piecewise_constructE,(_ZN39_INTERNAL_f92f84e1_4_k_cu_005e5721_29024cuda3std3__45__cpo4cendE - _ZN39_INTERNAL_f92f84e1_4_k_cu_005e5721_29024cuda3std3__419piecewise_constructE)
_ZN39_INTERNAL_f92f84e1_4_k_cu_005e5721_29024cuda3std3__419piecewise_constructE:
	.zero		1
	.type		_ZN39_INTERNAL_f92f84e1_4_k_cu_005e5721_29024cuda3std3__45__cpo4cendE,@object
	.size		_ZN39_INTERNAL_f92f84e1_4_k_cu_005e5721_29024cuda3std3__45__cpo4cendE,(_ZN39_INTERNAL_f92f84e1_4_k_cu_005e5721_29024cuda3std6ranges3__45__cpo4swapE - _ZN39_INTERNAL_f92f84e1_4_k_cu_005e5721_29024cuda3std3__45__cpo4cendE)
_ZN39_INTERNAL_f92f84e1_4_k_cu_005e5721_29024cuda3std3__45__cpo4cendE:
	.zero		1
	.type		_ZN39_INTERNAL_f92f84e1_4_k_cu_005e5721_29024cuda3std6ranges3__45__cpo4swapE,@object
	.size		_ZN39_INTERNAL_f92f84e1_4_k_cu_005e5721_29024cuda3std6ranges3__45__cpo4swapE,(.L_8 - _ZN39_INTERNAL_f92f84e1_4_k_cu_005e5721_29024cuda3std6ranges3__45__cpo4swapE)
_ZN39_INTERNAL_f92f84e1_4_k_cu_005e5721_29024cuda3std6ranges3__45__cpo4swapE:
	.zero		1
.L_8:


//--------------------- .nv.constant0._ZN7cutlass13device_kernelINS_4gemm6kernel13GemmUniversalIN4cute5tupleIJiiiiEEENS1_10collective13CollectiveMmaINS1_34MainloopSm90TmaGmmaWarpSpecializedILi3ENS5_IJNS4_1CILi1EEESB_SB_EEENS1_35KernelTmaWarpSpecializedCooperativeEEENS5_IJNSA_ILi256EEENSA_ILi128EEENSA_ILi64EEEEEENS_10bfloat16_tENS5_IJlSB_lEEESJ_SK_NS4_8TiledMMAINS4_8MMA_AtomIJNS4_4SM904GMMA28MMA_64x128x16_F32BF16BF16_SSILNSO_5MajorE0ELSQ_0ELNSO_7ScaleInE1ELSR_1EEEEEENS4_6LayoutINS5_IJNSA_ILi2EEESB_SB_EEENS5_IJSB_NSA_ILi0EEESX_EEEEENS5_IJNS4_10UnderscoreES10_S10_EEEEENS4_13SM90_TMA_LOADENS4_14ComposedLayoutINS4_7SwizzleILi3ELi4ELi3EEENS4_18smem_ptr_flag_bitsILi16EEENSU_INS5_IJNSA_ILi8EEESH_EEENS5_IJSH_SB_EEEEEEEvNS4_8identityES13_S1D_vS1E_EENS_8epilogue10collective6detail29Sm90TmaWarpSpecializedAdapterINS1H_15DefaultEpilogueISJ_SK_SK_NS1G_6thread17LinearCombinationISJ_Li1EffLNS1L_9ScaleType4KindE0ELNS_15FloatRoundStyleE2ESJ_EENS1_15EpilogueDefaultEEEEEvvEEEEvNT_6ParamsE --------------------------
	.section	.nv.constant0._ZN7cutlass13device_kernelINS_4gemm6kernel13GemmUniversalIN4cute5tupleIJiiiiEEENS1_10collective13CollectiveMmaINS1_34MainloopSm90TmaGmmaWarpSpecializedILi3ENS5_IJNS4_1CILi1EEESB_SB_EEENS1_35KernelTmaWarpSpecializedCooperativeEEENS5_IJNSA_ILi256EEENSA_ILi128EEENSA_ILi64EEEEEENS_10bfloat16_tENS5_IJlSB_lEEESJ_SK_NS4_8TiledMMAINS4_8MMA_AtomIJNS4_4SM904GMMA28MMA_64x128x16_F32BF16BF16_SSILNSO_5MajorE0ELSQ_0ELNSO_7ScaleInE1ELSR_1EEEEEENS4_6LayoutINS5_IJNSA_ILi2EEESB_SB_EEENS5_IJSB_NSA_ILi0EEESX_EEEEENS5_IJNS4_10UnderscoreES10_S10_EEEEENS4_13SM90_TMA_LOADENS4_14ComposedLayoutINS4_7SwizzleILi3ELi4ELi3EEENS4_18smem_ptr_flag_bitsILi16EEENSU_INS5_IJNSA_ILi8EEESH_EEENS5_IJSH_SB_EEEEEEEvNS4_8identityES13_S1D_vS1E_EENS_8epilogue10collective6detail29Sm90TmaWarpSpecializedAdapterINS1H_15DefaultEpilogueISJ_SK_SK_NS1G_6thread17LinearCombinationISJ_Li1EffLNS1L_9ScaleType4KindE0ELNS_15FloatRoundStyleE2ESJ_EENS1_15EpilogueDefaultEEEEEvvEEEEvNT_6ParamsE,"a",@progbits
	.sectionflags	@""
	.align	4
.nv.constant0._ZN7cutlass13device_kernelINS_4gemm6kernel13GemmUniversalIN4cute5tupleIJiiiiEEENS1_10collective13CollectiveMmaINS1_34MainloopSm90TmaGmmaWarpSpecializedILi3ENS5_IJNS4_1CILi1EEESB_SB_EEENS1_35KernelTmaWarpSpecializedCooperativeEEENS5_IJNSA_ILi256EEENSA_ILi128EEENSA_ILi64EEEEEENS_10bfloat16_tENS5_IJlSB_lEEESJ_SK_NS4_8TiledMMAINS4_8MMA_AtomIJNS4_4SM904GMMA28MMA_64x128x16_F32BF16BF16_SSILNSO_5MajorE0ELSQ_0ELNSO_7ScaleInE1ELSR_1EEEEEENS4_6LayoutINS5_IJNSA_ILi2EEESB_SB_EEENS5_IJSB_NSA_ILi0EEESX_EEEEENS5_IJNS4_10UnderscoreES10_S10_EEEEENS4_13SM90_TMA_LOADENS4_14ComposedLayoutINS4_7SwizzleILi3ELi4ELi3EEENS4_18smem_ptr_flag_bitsILi16EEENSU_INS5_IJNSA_ILi8EEESH_EEENS5_IJSH_SB_EEEEEEEvNS4_8identityES13_S1D_vS1E_EENS_8epilogue10collective6detail29Sm90TmaWarpSpecializedAdapterINS1H_15DefaultEpilogueISJ_SK_SK_NS1G_6thread17LinearCombinationISJ_Li1EffLNS1L_9ScaleType4KindE0ELNS_15FloatRoundStyleE2ESJ_EENS1_15EpilogueDefaultEEEEEvvEEEEvNT_6ParamsE:
	.zero		1664


//--------------------- SYMBOLS --------------------------

	.type		.nv.reservedSmem.offset0,@object
	.size		.nv.reservedSmem.offset0,0x4
	.type		__assertfail,@function
